	.headerflags	@"EF_CUDA_TEXMODE_UNIFIED EF_CUDA_64BIT_ADDRESS EF_CUDA_SM86 EF_CUDA_VIRTUAL_SM(EF_CUDA_SM86)"
	.elftype	@"ET_EXEC"


//--------------------- .nv.info                  --------------------------
	.section	.nv.info,"",@"SHT_CUDA_INFO"
	.align	4


	//----- nvinfo : EIATTR_REGCOUNT
	.align		4
        /*0000*/ 	.byte	0x04, 0x2f
        /*0002*/ 	.short	(.L_2 - .L_1)
	.align		4
.L_1:
        /*0004*/ 	.word	index@(triton_red_fused__to_copy_add_amax_amin_clamp_mul_native_layer_norm_reciprocal_1)
        /*0008*/ 	.word	0x00000021


	//----- nvinfo : EIATTR_MIN_STACK_SIZE
	.align		4
.L_2:
        /*000c*/ 	.byte	0x04, 0x12
        /*000e*/ 	.short	(.L_4 - .L_3)
	.align		4
.L_3:
        /*0010*/ 	.word	index@(triton_red_fused__to_copy_add_amax_amin_clamp_mul_native_layer_norm_reciprocal_1)
        /*0014*/ 	.word	0x00000000


	//----- nvinfo : EIATTR_FRAME_SIZE
	.align		4
.L_4:
        /*0018*/ 	.byte	0x04, 0x11
        /*001a*/ 	.short	(.L_6 - .L_5)
	.align		4
.L_5:
        /*001c*/ 	.word	index@(triton_red_fused__to_copy_add_amax_amin_clamp_mul_native_layer_norm_reciprocal_1)
        /*0020*/ 	.word	0x00000000


	//----- nvinfo : EIATTR_MIN_STACK_SIZE
	.align		4
.L_6:
        /*0024*/ 	.byte	0x04, 0x12
        /*0026*/ 	.short	(.L_8 - .L_7)
	.align		4
.L_7:
        /*0028*/ 	.word	index@(triton_red_fused__to_copy_add_amax_amin_clamp_mul_native_layer_norm_reciprocal_1)
        /*002c*/ 	.word	0x00000000
.L_8:


//--------------------- .nv.info.triton_red_fused__to_copy_add_amax_amin_clamp_mul_native_layer_norm_reciprocal_1 --------------------------
	.section	.nv.info.triton_red_fused__to_copy_add_amax_amin_clamp_mul_native_layer_norm_reciprocal_1,"",@"SHT_CUDA_INFO"
	.sectionflags	@""
	.align	4


	//----- nvinfo : EIATTR_CUDA_API_VERSION
	.align		4
        /*0000*/ 	.byte	0x04, 0x37
        /*0002*/ 	.short	(.L_10 - .L_9)
.L_9:
        /*0004*/ 	.word	0x0000007c


	//----- nvinfo : EIATTR_SW2861232_WAR
	.align		4
.L_10:
        /*0008*/ 	.byte	0x01, 0x35
	.zero		2


	//----- nvinfo : EIATTR_PARAM_CBANK
	.align		4
        /*000c*/ 	.byte	0x04, 0x0a
        /*000e*/ 	.short	(.L_12 - .L_11)
	.align		4
.L_11:
        /*0010*/ 	.word	index@(.nv.constant0.triton_red_fused__to_copy_add_amax_amin_clamp_mul_native_layer_norm_reciprocal_1)
        /*0014*/ 	.short	0x0160
        /*0016*/ 	.short	0x0090


	//----- nvinfo : EIATTR_CBANK_PARAM_SIZE
	.align		4
.L_12:
        /*0018*/ 	.byte	0x03, 0x19
        /*001a*/ 	.short	0x0090


	//----- nvinfo : EIATTR_KPARAM_INFO
	.align		4
        /*001c*/ 	.byte	0x04, 0x17
        /*001e*/ 	.short	(.L_14 - .L_13)
.L_13:
        /*0020*/ 	.word	0x00000000
        /*0024*/ 	.short	0x0012
        /*0026*/ 	.short	0x0088
        /*0028*/ 	.byte	0x00, 0xf4, 0x21, 0x00


	//----- nvinfo : EIATTR_KPARAM_INFO
	.align		4
.L_14:
        /*002c*/ 	.byte	0x04, 0x17
        /*002e*/ 	.short	(.L_16 - .L_15)
.L_15:
        /*0030*/ 	.word	0x00000000
        /*0034*/ 	.short	0x0011
        /*0036*/ 	.short	0x0084
        /*0038*/ 	.byte	0x00, 0xf0, 0x11, 0x00


	//----- nvinfo : EIATTR_KPARAM_INFO
	.align		4
.L_16:
        /*003c*/ 	.byte	0x04, 0x17
        /*003e*/ 	.short	(.L_18 - .L_17)
.L_17:
        /*0040*/ 	.word	0x00000000
        /*0044*/ 	.short	0x0010
        /*0046*/ 	.short	0x0080
        /*0048*/ 	.byte	0x00, 0xf0, 0x11, 0x00


	//----- nvinfo : EIATTR_KPARAM_INFO
	.align		4
.L_18:
        /*004c*/ 	.byte	0x04, 0x17
        /*004e*/ 	.short	(.L_20 - .L_19)
.L_19:
        /*0050*/ 	.word	0x00000000
        /*0054*/ 	.short	0x000f
        /*0056*/ 	.short	0x0078
        /*0058*/ 	.byte	0x00, 0xf4, 0x21, 0x00


	//----- nvinfo : EIATTR_KPARAM_INFO
	.align		4
.L_20:
        /*005c*/ 	.byte	0x04, 0x17
        /*005e*/ 	.short	(.L_22 - .L_21)
.L_21:
        /*0060*/ 	.word	0x00000000
        /*0064*/ 	.short	0x000e
        /*0066*/ 	.short	0x0070
        /*0068*/ 	.byte	0x00, 0xf4, 0x21, 0x00


	//----- nvinfo : EIATTR_KPARAM_INFO
	.align		4
.L_22:
        /*006c*/ 	.byte	0x04, 0x17
        /*006e*/ 	.short	(.L_24 - .L_23)
.L_23:
        /*0070*/ 	.word	0x00000000
        /*0074*/ 	.short	0x000d
        /*0076*/ 	.short	0x0068
        /*0078*/ 	.byte	0x00, 0xf4, 0x21, 0x00


	//----- nvinfo : EIATTR_KPARAM_INFO
	.align		4
.L_24:
        /*007c*/ 	.byte	0x04, 0x17
        /*007e*/ 	.short	(.L_26 - .L_25)
.L_25:
        /*0080*/ 	.word	0x00000000
        /*0084*/ 	.short	0x000c
        /*0086*/ 	.short	0x0060
        /*0088*/ 	.byte	0x00, 0xf4, 0x21, 0x00


	//----- nvinfo : EIATTR_KPARAM_INFO
	.align		4
.L_26:
        /*008c*/ 	.byte	0x04, 0x17
        /*008e*/ 	.short	(.L_28 - .L_27)
.L_27:
        /*0090*/ 	.word	0x00000000
        /*0094*/ 	.short	0x000b
        /*0096*/ 	.short	0x0058
        /*0098*/ 	.byte	0x00, 0xf4, 0x21, 0x00


	//----- nvinfo : EIATTR_KPARAM_INFO
	.align		4
.L_28:
        /*009c*/ 	.byte	0x04, 0x17
        /*009e*/ 	.short	(.L_30 - .L_29)
.L_29:
        /*00a0*/ 	.word	0x00000000
        /*00a4*/ 	.short	0x000a
        /*00a6*/ 	.short	0x0050
        /*00a8*/ 	.byte	0x00, 0xf4, 0x21, 0x00


	//----- nvinfo : EIATTR_KPARAM_INFO
	.align		4
.L_30:
        /*00ac*/ 	.byte	0x04, 0x17
        /*00ae*/ 	.short	(.L_32 - .L_31)
.L_31:
        /*00b0*/ 	.word	0x00000000
        /*00b4*/ 	.short	0x0009
        /*00b6*/ 	.short	0x0048
        /*00b8*/ 	.byte	0x00, 0xf4, 0x21, 0x00


	//----- nvinfo : EIATTR_KPARAM_INFO
	.align		4
.L_32:
        /*00bc*/ 	.byte	0x04, 0x17
        /*00be*/ 	.short	(.L_34 - .L_33)
.L_33:
        /*00c0*/ 	.word	0x00000000
        /*00c4*/ 	.short	0x0008
        /*00c6*/ 	.short	0x0040
        /*00c8*/ 	.byte	0x00, 0xf4, 0x21, 0x00


	//----- nvinfo : EIATTR_KPARAM_INFO
	.align		4
.L_34:
        /*00cc*/ 	.byte	0x04, 0x17
        /*00ce*/ 	.short	(.L_36 - .L_35)
.L_35:
        /*00d0*/ 	.word	0x00000000
        /*00d4*/ 	.short	0x0007
        /*00d6*/ 	.short	0x0038
        /*00d8*/ 	.byte	0x00, 0xf4, 0x21, 0x00


	//----- nvinfo : EIATTR_KPARAM_INFO
	.align		4
.L_36:
        /*00dc*/ 	.byte	0x04, 0x17
        /*00de*/ 	.short	(.L_38 - .L_37)
.L_37:
        /*00e0*/ 	.word	0x00000000
        /*00e4*/ 	.short	0x0006
        /*00e6*/ 	.short	0x0030
        /*00e8*/ 	.byte	0x00, 0xf4, 0x21, 0x00


	//----- nvinfo : EIATTR_KPARAM_INFO
	.align		4
.L_38:
        /*00ec*/ 	.byte	0x04, 0x17
        /*00ee*/ 	.short	(.L_40 - .L_39)
.L_39:
        /*00f0*/ 	.word	0x00000000
        /*00f4*/ 	.short	0x0005
        /*00f6*/ 	.short	0x0028
        /*00f8*/ 	.byte	0x00, 0xf4, 0x21, 0x00


	//----- nvinfo : EIATTR_KPARAM_INFO
	.align		4
.L_40:
        /*00fc*/ 	.byte	0x04, 0x17
        /*00fe*/ 	.short	(.L_42 - .L_41)
.L_41:
        /*0100*/ 	.word	0x00000000
        /*0104*/ 	.short	0x0004
        /*0106*/ 	.short	0x0020
        /*0108*/ 	.byte	0x00, 0xf4, 0x21, 0x00


	//----- nvinfo : EIATTR_KPARAM_INFO
	.align		4
.L_42:
        /*010c*/ 	.byte	0x04, 0x17
        /*010e*/ 	.short	(.L_44 - .L_43)
.L_43:
        /*0110*/ 	.word	0x00000000
        /*0114*/ 	.short	0x0003
        /*0116*/ 	.short	0x0018
        /*0118*/ 	.byte	0x00, 0xf4, 0x21, 0x00


	//----- nvinfo : EIATTR_KPARAM_INFO
	.align		4
.L_44:
        /*011c*/ 	.byte	0x04, 0x17
        /*011e*/ 	.short	(.L_46 - .L_45)
.L_45:
        /*0120*/ 	.word	0x00000000
        /*0124*/ 	.short	0x0002
        /*0126*/ 	.short	0x0010
        /*0128*/ 	.byte	0x00, 0xf4, 0x21, 0x00


	//----- nvinfo : EIATTR_KPARAM_INFO
	.align		4
.L_46:
        /*012c*/ 	.byte	0x04, 0x17
        /*012e*/ 	.short	(.L_48 - .L_47)
.L_47:
        /*0130*/ 	.word	0x00000000
        /*0134*/ 	.short	0x0001
        /*0136*/ 	.short	0x0008
        /*0138*/ 	.byte	0x00, 0xf4, 0x21, 0x00


	//----- nvinfo : EIATTR_KPARAM_INFO
	.align		4
.L_48:
        /*013c*/ 	.byte	0x04, 0x17
        /*013e*/ 	.short	(.L_50 - .L_49)
.L_49:
        /*0140*/ 	.word	0x00000000
        /*0144*/ 	.short	0x0000
        /*0146*/ 	.short	0x0000
        /*0148*/ 	.byte	0x00, 0xf4, 0x21, 0x00


	//----- nvinfo : EIATTR_MAXREG_COUNT
	.align		4
.L_50:
        /*014c*/ 	.byte	0x03, 0x1b
        /*014e*/ 	.short	0x0040


	//----- nvinfo : EIATTR_COOP_GROUP_MASK_REGIDS
	.align		4
        /*0150*/ 	.byte	0x04, 0x29
        /*0152*/ 	.short	(.L_52 - .L_51)


	//   ....[0]....
.L_51:
        /*0154*/ 	.word	0xffffffff


	//   ....[1]....
        /*0158*/ 	.word	0xffffffff


	//   ....[2]....
        /*015c*/ 	.word	0xffffffff


	//   ....[3]....
        /*0160*/ 	.word	0xffffffff


	//   ....[4]....
        /*0164*/ 	.word	0xffffffff


	//   ....[5]....
        /*0168*/ 	.word	0xffffffff


	//   ....[6]....
        /*016c*/ 	.word	0xffffffff


	//   ....[7]....
        /*0170*/ 	.word	0xffffffff


	//   ....[8]....
        /*0174*/ 	.word	0xffffffff


	//   ....[9]....
        /*0178*/ 	.word	0xffffffff


	//   ....[10]....
        /*017c*/ 	.word	0xffffffff


	//   ....[11]....
        /*0180*/ 	.word	0xffffffff


	//   ....[12]....
        /*0184*/ 	.word	0xffffffff


	//   ....[13]....
        /*0188*/ 	.word	0xffffffff


	//   ....[14]....
        /*018c*/ 	.word	0xffffffff


	//   ....[15]....
        /*0190*/ 	.word	0xffffffff


	//   ....[16]....
        /*0194*/ 	.word	0xffffffff


	//   ....[17]....
        /*0198*/ 	.word	0xffffffff


	//   ....[18]....
        /*019c*/ 	.word	0xffffffff


	//   ....[19]....
        /*01a0*/ 	.word	0xffffffff


	//   ....[20]....
        /*01a4*/ 	.word	0xffffffff


	//   ....[21]....
        /*01a8*/ 	.word	0xffffffff


	//   ....[22]....
        /*01ac*/ 	.word	0xffffffff


	//   ....[23]....
        /*01b0*/ 	.word	0xffffffff


	//   ....[24]....
        /*01b4*/ 	.word	0xffffffff


	//   ....[25]....
        /*01b8*/ 	.word	0xffffffff


	//   ....[26]....
        /*01bc*/ 	.word	0xffffffff


	//   ....[27]....
        /*01c0*/ 	.word	0xffffffff


	//   ....[28]....
        /*01c4*/ 	.word	0xffffffff


	//   ....[29]....
        /*01c8*/ 	.word	0xffffffff


	//   ....[30]....
        /*01cc*/ 	.word	0xffffffff


	//   ....[31]....
        /*01d0*/ 	.word	0xffffffff


	//   ....[32]....
        /*01d4*/ 	.word	0xffffffff


	//   ....[33]....
        /*01d8*/ 	.word	0xffffffff


	//   ....[34]....
        /*01dc*/ 	.word	0xffffffff


	//   ....[35]....
        /*01e0*/ 	.word	0xffffffff


	//   ....[36]....
        /*01e4*/ 	.word	0xffffffff


	//   ....[37]....
        /*01e8*/ 	.word	0xffffffff


	//   ....[38]....
        /*01ec*/ 	.word	0xffffffff


	//   ....[39]....
        /*01f0*/ 	.word	0xffffffff


	//   ....[40]....
        /*01f4*/ 	.word	0xffffffff


	//   ....[41]....
        /*01f8*/ 	.word	0xffffffff


	//   ....[42]....
        /*01fc*/ 	.word	0xffffffff


	//   ....[43]....
        /*0200*/ 	.word	0xffffffff


	//   ....[44]....
        /*0204*/ 	.word	0xffffffff


	//   ....[45]....
        /*0208*/ 	.word	0xffffffff


	//   ....[46]....
        /*020c*/ 	.word	0xffffffff


	//   ....[47]....
        /*0210*/ 	.word	0xffffffff


	//   ....[48]....
        /*0214*/ 	.word	0xffffffff


	//   ....[49]....
        /*0218*/ 	.word	0xffffffff


	//----- nvinfo : EIATTR_COOP_GROUP_INSTR_OFFSETS
	.align		4
.L_52:
        /*021c*/ 	.byte	0x04, 0x28
        /*021e*/ 	.short	(.L_54 - .L_53)


	//   ....[0]....
.L_53:
        /*0220*/ 	.word	0x000001a0


	//   ....[1]....
        /*0224*/ 	.word	0x000003f0


	//   ....[2]....
        /*0228*/ 	.word	0x000004b0


	//   ....[3]....
        /*022c*/ 	.word	0x00000500


	//   ....[4]....
        /*0230*/ 	.word	0x00000540


	//   ....[5]....
        /*0234*/ 	.word	0x00000610


	//   ....[6]....
        /*0238*/ 	.word	0x00000660


	//   ....[7]....
        /*023c*/ 	.word	0x00000690


	//   ....[8]....
        /*0240*/ 	.word	0x00000780


	//   ....[9]....
        /*0244*/ 	.word	0x000007e0


	//   ....[10]....
        /*0248*/ 	.word	0x00000800


	//   ....[11]....
        /*024c*/ 	.word	0x000008e0


	//   ....[12]....
        /*0250*/ 	.word	0x00000940


	//   ....[13]....
        /*0254*/ 	.word	0x000009e0


	//   ....[14]....
        /*0258*/ 	.word	0x00000a50


	//   ....[15]....
        /*025c*/ 	.word	0x00000ba0


	//   ....[16]....
        /*0260*/ 	.word	0x00000bb0


	//   ....[17]....
        /*0264*/ 	.word	0x00000bf0


	//   ....[18]....
        /*0268*/ 	.word	0x00000c30


	//   ....[19]....
        /*026c*/ 	.word	0x00000cb0


	//   ....[20]....
        /*0270*/ 	.word	0x00000d80


	//   ....[21]....
        /*0274*/ 	.word	0x00000dc0


	//   ....[22]....
        /*0278*/ 	.word	0x00000e20


	//   ....[23]....
        /*027c*/ 	.word	0x00000ed0


	//   ....[24]....
        /*0280*/ 	.word	0x00000f10


	//   ....[25]....
        /*0284*/ 	.word	0x00000f80


	//   ....[26]....
        /*0288*/ 	.word	0x00001030


	//   ....[27]....
        /*028c*/ 	.word	0x00001060


	//   ....[28]....
        /*0290*/ 	.word	0x00001130


	//   ....[29]....
        /*0294*/ 	.word	0x00001190


	//   ....[30]....
        /*0298*/ 	.word	0x00001710


	//   ....[31]....
        /*029c*/ 	.word	0x00001750


	//   ....[32]....
        /*02a0*/ 	.word	0x00001790


	//   ....[33]....
        /*02a4*/ 	.word	0x000017d0


	//   ....[34]....
        /*02a8*/ 	.word	0x00001810


	//   ....[35]....
        /*02ac*/ 	.word	0x00001960


	//   ....[36]....
        /*02b0*/ 	.word	0x000019e0


	//   ....[37]....
        /*02b4*/ 	.word	0x00001a00


	//   ....[38]....
        /*02b8*/ 	.word	0x00001a60


	//   ....[39]....
        /*02bc*/ 	.word	0x00001a80


	//   ....[40]....
        /*02c0*/ 	.word	0x00001ae0


	//   ....[41]....
        /*02c4*/ 	.word	0x00001b00


	//   ....[42]....
        /*02c8*/ 	.word	0x00001b60


	//   ....[43]....
        /*02cc*/ 	.word	0x00001b80


	//   ....[44]....
        /*02d0*/ 	.word	0x00001c10


	//   ....[45]....
        /*02d4*/ 	.word	0x00001ca0


	//   ....[46]....
        /*02d8*/ 	.word	0x00001cf0


	//   ....[47]....
        /*02dc*/ 	.word	0x00001d30


	//   ....[48]....
        /*02e0*/ 	.word	0x00001d70


	//   ....[49]....
        /*02e4*/ 	.word	0x00001db0


	//----- nvinfo : EIATTR_EXIT_INSTR_OFFSETS
	.align		4
.L_54:
        /*02e8*/ 	.byte	0x04, 0x1c
        /*02ea*/ 	.short	(.L_56 - .L_55)


	//   ....[0]....
.L_55:
        /*02ec*/ 	.word	0x000024f0


	//   ....[1]....
        /*02f0*/ 	.word	0x00002510


	//----- nvinfo : EIATTR_REQNTID
	.align		4
.L_56:
        /*02f4*/ 	.byte	0x04, 0x10
        /*02f6*/ 	.short	(.L_58 - .L_57)
.L_57:
        /*02f8*/ 	.word	0x00000400
        /*02fc*/ 	.word	0x00000001
        /*0300*/ 	.word	0x00000001
.L_58:


//--------------------- .nv.callgraph             --------------------------
	.section	.nv.callgraph,"",@"SHT_CUDA_CALLGRAPH"
	.align	4
	.sectionentsize	8
	.align		4
        /*0000*/ 	.word	0x00000000
	.align		4
        /*0004*/ 	.word	0xffffffff
	.align		4
        /*0008*/ 	.word	0x00000000
	.align		4
        /*000c*/ 	.word	0xfffffffe
	.align		4
        /*0010*/ 	.word	0x00000000
	.align		4
        /*0014*/ 	.word	0xfffffffd
	.align		4
        /*0018*/ 	.word	0x00000000
	.align		4
        /*001c*/ 	.word	0xfffffffc


//--------------------- .nv.rel.action            --------------------------
	.section	.nv.rel.action,"",@"SHT_CUDA_RELOCINFO"
	.align	8
	.sectionentsize	8
        /*0000*/ 	.byte	0x73, 0x00, 0x00, 0x00, 0x00, 0x00, 0x00, 0x00, 0x00, 0x00, 0x00, 0x11, 0x25, 0x00, 0x05, 0x36


//--------------------- .nv.constant4             --------------------------
	.section	.nv.constant4,"a",@progbits
	.align	8
	.align		8
.nv.constant4:
        /*0000*/ 	.dword	_$_str


//--------------------- .nv.constant0.triton_red_fused__to_copy_add_amax_amin_clamp_mul_native_layer_norm_reciprocal_1 --------------------------
	.section	.nv.constant0.triton_red_fused__to_copy_add_amax_amin_clamp_mul_native_layer_norm_reciprocal_1,"a",@progbits
	.sectionflags	@""
	.align	4
.nv.constant0.triton_red_fused__to_copy_add_amax_amin_clamp_mul_native_layer_norm_reciprocal_1:
	.zero		496


//--------------------- .text.triton_red_fused__to_copy_add_amax_amin_clamp_mul_native_layer_norm_reciprocal_1 --------------------------
	.section	.text.triton_red_fused__to_copy_add_amax_amin_clamp_mul_native_layer_norm_reciprocal_1,"ax",@progbits
	.sectionflags	@"SHF_BARRIERS=1"
	.sectioninfo	@"SHI_REGISTERS=33"
	.align	128
        .global         triton_red_fused__to_copy_add_amax_amin_clamp_mul_native_layer_norm_reciprocal_1
        .type           triton_red_fused__to_copy_add_amax_amin_clamp_mul_native_layer_norm_reciprocal_1,@function
        .size           triton_red_fused__to_copy_add_amax_amin_clamp_mul_native_layer_norm_reciprocal_1,(.L_x_1 - triton_red_fused__to_copy_add_amax_amin_clamp_mul_native_layer_norm_reciprocal_1)
        .other          triton_red_fused__to_copy_add_amax_amin_clamp_mul_native_layer_norm_reciprocal_1,@"STO_CUDA_ENTRY STV_DEFAULT"
triton_red_fused__to_copy_add_amax_amin_clamp_mul_native_layer_norm_reciprocal_1:
.text.triton_red_fused__to_copy_add_amax_amin_clamp_mul_native_layer_norm_reciprocal_1:
[----:B------:R-:W-:Y:S02]  /*0000*/  IMAD.MOV.U32 R1, RZ, RZ, c[0x0][0x28] ;  /* 0x00000a00ff017624 */ /* 0x000fe400078e00ff */
[----:B------:R-:W0:Y:S01]  /*0010*/  S2R R13, SR_TID.X ;  /* 0x00000000000d7919 */ /* 0x000e220000002100 */
[----:B------:R-:W-:Y:S01]  /*0020*/  IMAD.MOV.U32 R12, RZ, RZ, 0x2 ;  /* 0x00000002ff0c7424 */ /* 0x000fe200078e00ff */
[----:B------:R-:W-:Y:S01]  /*0030*/  CS2R R4, SRZ ;  /* 0x0000000000047805 */ /* 0x000fe2000001ff00 */
[----:B------:R-:W-:Y:S01]  /*0040*/  ULDC.64 UR4, c[0x0][0x118] ;  /* 0x0000460000047ab9 */ /* 0x000fe20000000a00 */
[----:B------:R-:W1:Y:S01]  /*0050*/  S2R R3, SR_CTAID.X ;  /* 0x0000000000037919 */ /* 0x000e620000002500 */
[----:B0-----:R-:W-:Y:S01]  /*0060*/  IMAD.SHL.U32 R8, R13, 0x4, RZ ;  /* 0x000000040d087824 */ /* 0x001fe200078e00ff */
[----:B-1----:R-:W-:-:S04]  /*0070*/  ISETP.GE.AND P0, PT, R3, 0x1010, PT ;  /* 0x000010100300780c */ /* 0x002fc80003f06270 */
[----:B------:R-:W-:-:S04]  /*0080*/  LOP3.LUT R8, R8, 0xffc, RZ, 0xc0, !PT ;  /* 0x00000ffc08087812 */ /* 0x000fc800078ec0ff */
[----:B------:R-:W-:Y:S01]  /*0090*/  ISETP.LT.U32.AND P0, PT, R8, 0xc00, !P0 ;  /* 0x00000c000800780c */ /* 0x000fe20004701070 */
[----:B------:R-:W-:-:S04]  /*00a0*/  IMAD R2, R3, 0xc00, R8 ;  /* 0x00000c0003027824 */ /* 0x000fc800078e0208 */
[----:B------:R-:W-:-:S08]  /*00b0*/  IMAD.WIDE R14, R2, R12, c[0x0][0x160] ;  /* 0x00005800020e7625 */ /* 0x000fd000078e020c */
[----:B------:R-:W2:Y:S01]  /*00c0*/  @P0 LDG.E.EL.64 R4, [R14.64] ;  /* 0x000000040e040981 */ /* 0x000ea2000c2e1b00 */
[----:B------:R-:W-:Y:S02]  /*00d0*/  FSEL R22, RZ, 2, !P0 ;  /* 0x40000000ff167808 */ /* 0x000fe40004000000 */
[----:B------:R-:W-:Y:S02]  /*00e0*/  FSEL R21, RZ, 1, !P0 ;  /* 0x3f800000ff157808 */ /* 0x000fe40004000000 */
[C---:B------:R-:W-:Y:S01]  /*00f0*/  FSETP.GEU.AND P1, PT, R22.reuse, 1.175494350822287508e-38, PT ;  /* 0x008000001600780b */ /* 0x040fe20003f2e000 */
[----:B------:R-:W-:Y:S01]  /*0100*/  FMUL R11, R22, 16777216 ;  /* 0x4b800000160b7820 */ /* 0x000fe20000400000 */
[----:B------:R-:W-:Y:S01]  /*0110*/  FSEL R10, RZ, 3, !P0 ;  /* 0x40400000ff0a7808 */ /* 0x000fe20004000000 */
[----:B------:R-:W-:-:S03]  /*0120*/  FMUL R24, R21, 16777216 ;  /* 0x4b80000015187820 */ /* 0x000fc60000400000 */
[----:B------:R-:W-:Y:S01]  /*0130*/  FSEL R19, R11, R22, !P1 ;  /* 0x000000160b137208 */ /* 0x000fe20004800000 */
[C---:B------:R-:W-:Y:S01]  /*0140*/  FMUL R23, R10.reuse, 16777216 ;  /* 0x4b8000000a177820 */ /* 0x040fe20000400000 */
[----:B------:R-:W-:Y:S02]  /*0150*/  FSEL R11, RZ, 4, !P0 ;  /* 0x40800000ff0b7808 */ /* 0x000fe40004000000 */
[----:B------:R-:W-:Y:S02]  /*0160*/  FSETP.GEU.AND P2, PT, R10, 1.175494350822287508e-38, PT ;  /* 0x008000000a00780b */ /* 0x000fe40003f4e000 */
[----:B------:R-:W0:Y:S01]  /*0170*/  MUFU.RCP R19, R19 ;  /* 0x0000001300137308 */ /* 0x000e220000001000 */
[C---:B------:R-:W-:Y:S01]  /*0180*/  FMUL R0, R11.reuse, 16777216 ;  /* 0x4b8000000b007820 */ /* 0x040fe20000400000 */
[----:B------:R-:W-:Y:S01]  /*0190*/  FSETP.GEU.AND P3, PT, R11, 1.175494350822287508e-38, PT ;  /* 0x008000000b00780b */ /* 0x000fe20003f6e000 */
[----:B------:R-:W1:Y:S01]  /*01a0*/  SHFL.BFLY PT, R18, R11, 0x10, 0x1f ;  /* 0x0e001f000b127f89 */ /* 0x000e6200000e0000 */
[----:B------:R-:W-:-:S02]  /*01b0*/  FSEL R20, R24, R21, !P1 ;  /* 0x0000001518147208 */ /* 0x000fc40004800000 */
[----:B------:R-:W-:Y:S02]  /*01c0*/  FSEL R27, R0, R11, !P3 ;  /* 0x0000000b001b7208 */ /* 0x000fe40005800000 */
[----:B------:R-:W-:Y:S02]  /*01d0*/  FSEL R25, R23, R10, !P2 ;  /* 0x0000000a17197208 */ /* 0x000fe40005000000 */
[----:B------:R-:W-:Y:S02]  /*01e0*/  FSETP.NEU.AND P1, PT, R22, RZ, PT ;  /* 0x000000ff1600720b */ /* 0x000fe40003f2d000 */
[CC--:B------:R-:W-:Y:S01]  /*01f0*/  FSEL R26, R24.reuse, R21.reuse, !P2 ;  /* 0x00000015181a7208 */ /* 0x0c0fe20005000000 */
[----:B------:R-:W3:Y:S01]  /*0200*/  MUFU.RCP R27, R27 ;  /* 0x0000001b001b7308 */ /* 0x000ee20000001000 */
[----:B------:R-:W-:Y:S01]  /*0210*/  FSEL R28, R24, R21, !P3 ;  /* 0x00000015181c7208 */ /* 0x000fe20005800000 */
[----:B0-----:R-:W-:Y:S01]  /*0220*/  FMUL R23, R19, R20 ;  /* 0x0000001413177220 */ /* 0x001fe20000400000 */
[----:B------:R-:W-:-:S05]  /*0230*/  FSETP.NEU.AND P2, PT, R11, RZ, PT ;  /* 0x000000ff0b00720b */ /* 0x000fca0003f4d000 */
[----:B------:R-:W0:Y:S01]  /*0240*/  MUFU.RCP R25, R25 ;  /* 0x0000001900197308 */ /* 0x000e220000001000 */
[----:B---3--:R-:W-:Y:S01]  /*0250*/  FMUL R27, R27, R28 ;  /* 0x0000001c1b1b7220 */ /* 0x008fe20000400000 */
[----:B0-----:R-:W-:Y:S01]  /*0260*/  FMUL R25, R25, R26 ;  /* 0x0000001a19197220 */ /* 0x001fe20000400000 */
[C---:B--2---:R-:W-:Y:S01]  /*0270*/  PRMT R0, R4.reuse, 0x7632, R0 ;  /* 0x0000763204007816 */ /* 0x044fe20000000000 */
[----:B------:R-:W-:-:S04]  /*0280*/  IMAD.U32 R4, R4, 0x10000, RZ ;  /* 0x0001000004047824 */ /* 0x000fc800078e00ff */
[----:B------:R-:W-:Y:S01]  /*0290*/  IMAD.U32 R0, R0, 0x10000, RZ ;  /* 0x0001000000007824 */ /* 0x000fe200078e00ff */
[----:B------:R-:W-:Y:S01]  /*02a0*/  FSEL R19, R4, RZ, P0 ;  /* 0x000000ff04137208 */ /* 0x000fe20000000000 */
[C---:B------:R-:W-:Y:S01]  /*02b0*/  IMAD.U32 R4, R5.reuse, 0x10000, RZ ;  /* 0x0001000005047824 */ /* 0x040fe200078e00ff */
[----:B------:R-:W-:Y:S02]  /*02c0*/  PRMT R5, R5, 0x7632, R5 ;  /* 0x0000763205057816 */ /* 0x000fe40000000005 */
[----:B------:R-:W-:Y:S02]  /*02d0*/  FSEL R20, R0, RZ, P0 ;  /* 0x000000ff00147208 */ /* 0x000fe40000000000 */
[----:B------:R-:W-:Y:S01]  /*02e0*/  FSEL R0, R23, RZ, P1 ;  /* 0x000000ff17007208 */ /* 0x000fe20000800000 */
[----:B------:R-:W-:Y:S01]  /*02f0*/  IMAD.U32 R5, R5, 0x10000, RZ ;  /* 0x0001000005057824 */ /* 0x000fe200078e00ff */
[----:B------:R-:W-:Y:S01]  /*0300*/  FSEL R4, R4, RZ, P0 ;  /* 0x000000ff04047208 */ /* 0x000fe20000000000 */
[----:B------:R-:W-:Y:S01]  /*0310*/  FADD R20, -R19, R20 ;  /* 0x0000001413147221 */ /* 0x000fe20000000100 */
[----:B------:R-:W-:-:S02]  /*0320*/  FSETP.NEU.AND P1, PT, R10, RZ, PT ;  /* 0x000000ff0a00720b */ /* 0x000fc40003f2d000 */
[----:B------:R-:W-:Y:S01]  /*0330*/  FSEL R5, R5, RZ, P0 ;  /* 0x000000ff05057208 */ /* 0x000fe20000000000 */
[C---:B------:R-:W-:Y:S01]  /*0340*/  FMUL R24, R20.reuse, R20 ;  /* 0x0000001414187220 */ /* 0x040fe20000400000 */
[----:B------:R-:W-:Y:S01]  /*0350*/  FFMA R19, R20, R0, R19 ;  /* 0x0000000014137223 */ /* 0x000fe20000000013 */
[----:B------:R-:W-:Y:S02]  /*0360*/  FSEL R20, R25, RZ, P1 ;  /* 0x000000ff19147208 */ /* 0x000fe40000800000 */
[----:B------:R-:W-:Y:S01]  /*0370*/  FMUL R21, R21, R24 ;  /* 0x0000001815157220 */ /* 0x000fe20000400000 */
[----:B------:R-:W-:-:S03]  /*0380*/  FADD R4, R4, -R19 ;  /* 0x8000001304047221 */ /* 0x000fc60000000000 */
[----:B------:R-:W-:Y:S01]  /*0390*/  FFMA R21, R0, R21, RZ ;  /* 0x0000001500157223 */ /* 0x000fe200000000ff */
[----:B-1----:R-:W-:Y:S01]  /*03a0*/  FADD R0, R11, R18 ;  /* 0x000000120b007221 */ /* 0x002fe20000000000 */
[C---:B------:R-:W-:Y:S01]  /*03b0*/  FMUL R23, R4.reuse, R4 ;  /* 0x0000000404177220 */ /* 0x040fe20000400000 */
[----:B------:R-:W-:Y:S02]  /*03c0*/  FFMA R4, R4, R20, R19 ;  /* 0x0000001404047223 */ /* 0x000fe40000000013 */
[C---:B------:R-:W-:Y:S01]  /*03d0*/  FMUL R25, R0.reuse, 0.25 ;  /* 0x3e80000000197820 */ /* 0x040fe20000400000 */
[C---:B------:R-:W-:Y:S01]  /*03e0*/  FSETP.GEU.AND P3, PT, |R0|.reuse, 1.175494350822287508e-38, PT ;  /* 0x008000000000780b */ /* 0x040fe20003f6e200 */
[----:B------:R-:W0:Y:S01]  /*03f0*/  SHFL.BFLY PT, R29, R0, 0x8, 0x1f ;  /* 0x0d001f00001d7f89 */ /* 0x000e2200000e0000 */
[----:B------:R-:W-:Y:S01]  /*0400*/  FSETP.GT.AND P1, PT, |R0|, 8.50705917302346158658e+37, PT ;  /* 0x7e8000000000780b */ /* 0x000fe20003f24200 */
[----:B------:R-:W-:Y:S01]  /*0410*/  FMUL R23, R22, R23 ;  /* 0x0000001716177220 */ /* 0x000fe20000400000 */
[----:B------:R-:W-:Y:S01]  /*0420*/  FSEL R22, R27, RZ, P2 ;  /* 0x000000ff1b167208 */ /* 0x000fe20001000000 */
[--C-:B------:R-:W-:Y:S01]  /*0430*/  FADD R5, R5, -R4.reuse ;  /* 0x8000000405057221 */ /* 0x100fe20000000000 */
[----:B------:R-:W-:Y:S01]  /*0440*/  FSEL R25, R25, R0, P1 ;  /* 0x0000000019197208 */ /* 0x000fe20000800000 */
[----:B------:R-:W-:Y:S01]  /*0450*/  FFMA R21, R20, R23, R21 ;  /* 0x0000001714157223 */ /* 0x000fe20000000015 */
[----:B------:R-:W-:Y:S01]  /*0460*/  FSETP.NEU.AND P2, PT, R0, RZ, PT ;  /* 0x000000ff0000720b */ /* 0x000fe20003f4d000 */
[C---:B------:R-:W-:Y:S01]  /*0470*/  FMUL R19, R5.reuse, R5 ;  /* 0x0000000505137220 */ /* 0x040fe20000400000 */
[----:B------:R-:W-:-:S03]  /*0480*/  FFMA R4, R5, R22, R4 ;  /* 0x0000001605047223 */ /* 0x000fc60000000004 */
[----:B------:R-:W-:Y:S01]  /*0490*/  @!P3 FMUL R25, R25, 16777216 ;  /* 0x4b8000001919b820 */ /* 0x000fe20000400000 */
[----:B------:R-:W-:Y:S01]  /*04a0*/  FMUL R19, R10, R19 ;  /* 0x000000130a137220 */ /* 0x000fe20000400000 */
[----:B------:R-:W1:Y:S01]  /*04b0*/  SHFL.BFLY PT, R5, R4, 0x10, 0x1f ;  /* 0x0e001f0004057f89 */ /* 0x000e6200000e0000 */
[----:B------:R-:W-:Y:S02]  /*04c0*/  @P1 FMUL R18, R18, 0.25 ;  /* 0x3e80000012121820 */ /* 0x000fe40000400000 */
[----:B------:R-:W-:Y:S01]  /*04d0*/  FFMA R19, R22, R19, R21 ;  /* 0x0000001316137223 */ /* 0x000fe20000000015 */
[----:B------:R-:W2:Y:S01]  /*04e0*/  MUFU.RCP R25, R25 ;  /* 0x0000001900197308 */ /* 0x000ea20000001000 */
[----:B------:R-:W-:-:S03]  /*04f0*/  @!P3 FMUL R18, R18, 16777216 ;  /* 0x4b8000001212b820 */ /* 0x000fc60000400000 */
[----:B------:R-:W3:Y:S01]  /*0500*/  SHFL.BFLY PT, R10, R19, 0x10, 0x1f ;  /* 0x0e001f00130a7f89 */ /* 0x000ee200000e0000 */
[----:B0-----:R-:W-:-:S04]  /*0510*/  FADD R21, R0, R29 ;  /* 0x0000001d00157221 */ /* 0x001fc80000000000 */
[C---:B------:R-:W-:Y:S01]  /*0520*/  FMUL R20, R21.reuse, 0.25 ;  /* 0x3e80000015147820 */ /* 0x040fe20000400000 */
[C---:B------:R-:W-:Y:S01]  /*0530*/  FSETP.GEU.AND P3, PT, |R21|.reuse, 1.175494350822287508e-38, PT ;  /* 0x008000001500780b */ /* 0x040fe20003f6e200 */
[----:B------:R-:W0:Y:S01]  /*0540*/  SHFL.BFLY PT, R24, R21, 0x4, 0x1f ;  /* 0x0c801f0015187f89 */ /* 0x000e2200000e0000 */
[----:B------:R-:W-:Y:S01]  /*0550*/  FSETP.GT.AND P1, PT, |R21|, 8.50705917302346158658e+37, PT ;  /* 0x7e8000001500780b */ /* 0x000fe20003f24200 */
[----:B--2---:R-:W-:-:S03]  /*0560*/  FMUL R18, R25, R18 ;  /* 0x0000001219127220 */ /* 0x004fc60000400000 */
[----:B------:R-:W-:Y:S01]  /*0570*/  FSEL R22, R20, R21, P1 ;  /* 0x0000001514167208 */ /* 0x000fe20000800000 */
[----:B-1----:R-:W-:Y:S01]  /*0580*/  FADD R5, -R4, R5 ;  /* 0x0000000504057221 */ /* 0x002fe20000000100 */
[----:B------:R-:W-:Y:S02]  /*0590*/  FSEL R18, R18, RZ, P2 ;  /* 0x000000ff12127208 */ /* 0x000fe40001000000 */
[----:B------:R-:W-:Y:S01]  /*05a0*/  FSETP.NEU.AND P2, PT, R21, RZ, PT ;  /* 0x000000ff1500720b */ /* 0x000fe20003f4d000 */
[C---:B------:R-:W-:Y:S02]  /*05b0*/  FMUL R20, R5.reuse, R5 ;  /* 0x0000000505147220 */ /* 0x040fe40000400000 */
[----:B------:R-:W-:Y:S01]  /*05c0*/  @!P3 FMUL R22, R22, 16777216 ;  /* 0x4b8000001616b820 */ /* 0x000fe20000400000 */
[----:B------:R-:W-:Y:S01]  /*05d0*/  FFMA R4, R5, R18, R4 ;  /* 0x0000001205047223 */ /* 0x000fe20000000004 */
[----:B------:R-:W-:Y:S01]  /*05e0*/  @P1 FMUL R29, R29, 0.25 ;  /* 0x3e8000001d1d1820 */ /* 0x000fe20000400000 */
[----:B---3--:R-:W-:Y:S01]  /*05f0*/  FADD R19, R19, R10 ;  /* 0x0000000a13137221 */ /* 0x008fe20000000000 */
[----:B------:R-:W-:-:S02]  /*0600*/  FMUL R20, R11, R20 ;  /* 0x000000140b147220 */ /* 0x000fc40000400000 */
[----:B------:R-:W1:Y:S01]  /*0610*/  SHFL.BFLY PT, R5, R4, 0x8, 0x1f ;  /* 0x0d001f0004057f89 */ /* 0x000e6200000e0000 */
[----:B------:R-:W2:Y:S01]  /*0620*/  MUFU.RCP R22, R22 ;  /* 0x0000001600167308 */ /* 0x000ea20000001000 */
[----:B------:R-:W-:Y:S01]  /*0630*/  FFMA R19, R18, R20, R19 ;  /* 0x0000001412137223 */ /* 0x000fe20000000013 */
[----:B------:R-:W-:Y:S01]  /*0640*/  @!P3 FMUL R29, R29, 16777216 ;  /* 0x4b8000001d1db820 */ /* 0x000fe20000400000 */
[----:B0-----:R-:W-:-:S03]  /*0650*/  FADD R18, R21, R24 ;  /* 0x0000001815127221 */ /* 0x001fc60000000000 */
[----:B------:R-:W0:Y:S01]  /*0660*/  SHFL.BFLY PT, R10, R19, 0x8, 0x1f ;  /* 0x0d001f00130a7f89 */ /* 0x000e2200000e0000 */
[C---:B------:R-:W-:Y:S01]  /*0670*/  FMUL R11, R18.reuse, 0.25 ;  /* 0x3e800000120b7820 */ /* 0x040fe20000400000 */
[C---:B------:R-:W-:Y:S02]  /*0680*/  FSETP.GEU.AND P3, PT, |R18|.reuse, 1.175494350822287508e-38, PT ;  /* 0x008000001200780b */ /* 0x040fe40003f6e200 */
[----:B------:R-:W3:Y:S01]  /*0690*/  SHFL.BFLY PT, R23, R18, 0x2, 0x1f ;  /* 0x0c401f0012177f89 */ /* 0x000ee200000e0000 */
[----:B------:R-:W-:-:S04]  /*06a0*/  FSETP.GT.AND P1, PT, |R18|, 8.50705917302346158658e+37, PT ;  /* 0x7e8000001200780b */ /* 0x000fc80003f24200 */
[----:B------:R-:W-:Y:S01]  /*06b0*/  FSEL R20, R11, R18, P1 ;  /* 0x000000120b147208 */ /* 0x000fe20000800000 */
[----:B--2---:R-:W-:-:S05]  /*06c0*/  FMUL R29, R22, R29 ;  /* 0x0000001d161d7220 */ /* 0x004fca0000400000 */
[----:B------:R-:W-:Y:S01]  /*06d0*/  FSEL R29, R29, RZ, P2 ;  /* 0x000000ff1d1d7208 */ /* 0x000fe20001000000 */
[----:B------:R-:W-:Y:S01]  /*06e0*/  @!P3 FMUL R20, R20, 16777216 ;  /* 0x4b8000001414b820 */ /* 0x000fe20000400000 */
[----:B-1----:R-:W-:Y:S01]  /*06f0*/  FADD R5, -R4, R5 ;  /* 0x0000000504057221 */ /* 0x002fe20000000100 */
[----:B------:R-:W-:Y:S01]  /*0700*/  @P1 FMUL R24, R24, 0.25 ;  /* 0x3e80000018181820 */ /* 0x000fe20000400000 */
[----:B------:R-:W-:Y:S02]  /*0710*/  FSETP.NEU.AND P2, PT, R18, RZ, PT ;  /* 0x000000ff1200720b */ /* 0x000fe40003f4d000 */
[C---:B------:R-:W-:Y:S01]  /*0720*/  FMUL R11, R5.reuse, R5 ;  /* 0x00000005050b7220 */ /* 0x040fe20000400000 */
[----:B------:R-:W-:Y:S01]  /*0730*/  FFMA R4, R5, R29, R4 ;  /* 0x0000001d05047223 */ /* 0x000fe20000000004 */
[----:B------:R-:W-:Y:S01]  /*0740*/  @!P3 FMUL R24, R24, 16777216 ;  /* 0x4b8000001818b820 */ /* 0x000fe20000400000 */
[----:B0-----:R-:W-:Y:S01]  /*0750*/  FADD R10, R19, R10 ;  /* 0x0000000a130a7221 */ /* 0x001fe20000000000 */
[----:B------:R-:W-:Y:S01]  /*0760*/  FMUL R11, R0, R11 ;  /* 0x0000000b000b7220 */ /* 0x000fe20000400000 */
[----:B------:R-:W0:Y:S01]  /*0770*/  MUFU.RCP R19, R20 ;  /* 0x0000001400137308 */ /* 0x000e220000001000 */
[----:B------:R-:W1:Y:S01]  /*0780*/  SHFL.BFLY PT, R5, R4, 0x4, 0x1f ;  /* 0x0c801f0004057f89 */ /* 0x000e6200000e0000 */
[----:B---3--:R-:W-:Y:S01]  /*0790*/  FADD R22, R18, R23 ;  /* 0x0000001712167221 */ /* 0x008fe20000000000 */
[----:B------:R-:W-:Y:S01]  /*07a0*/  FFMA R10, R29, R11, R10 ;  /* 0x0000000b1d0a7223 */ /* 0x000fe2000000000a */
[----:B------:R-:W-:-:S02]  /*07b0*/  IMAD.WIDE.U32 R28, R8, R12, c[0x0][0x170] ;  /* 0x00005c00081c7625 */ /* 0x000fc400078e000c */
[C---:B------:R-:W-:Y:S01]  /*07c0*/  FMUL R25, R22.reuse, 0.25 ;  /* 0x3e80000016197820 */ /* 0x040fe20000400000 */
[C---:B------:R-:W-:Y:S01]  /*07d0*/  FSETP.GEU.AND P3, PT, |R22|.reuse, 1.175494350822287508e-38, PT ;  /* 0x008000001600780b */ /* 0x040fe20003f6e200 */
[----:B------:R-:W2:Y:S01]  /*07e0*/  SHFL.BFLY PT, R11, R10, 0x4, 0x1f ;  /* 0x0c801f000a0b7f89 */ /* 0x000ea200000e0000 */
[----:B------:R-:W-:-:S03]  /*07f0*/  FSETP.GT.AND P1, PT, |R22|, 8.50705917302346158658e+37, PT ;  /* 0x7e8000001600780b */ /* 0x000fc60003f24200 */
[----:B------:R-:W3:Y:S01]  /*0800*/  SHFL.BFLY PT, R27, R22, 0x1, 0x1f ;  /* 0x0c201f00161b7f89 */ /* 0x000ee200000e0000 */
[----:B------:R-:W-:Y:S01]  /*0810*/  FSEL R25, R25, R22, P1 ;  /* 0x0000001619197208 */ /* 0x000fe20000800000 */
[----:B0-----:R-:W-:-:S06]  /*0820*/  FMUL R19, R19, R24 ;  /* 0x0000001813137220 */ /* 0x001fcc0000400000 */
[----:B------:R-:W-:Y:S01]  /*0830*/  @!P3 FMUL R25, R25, 16777216 ;  /* 0x4b8000001919b820 */ /* 0x000fe20000400000 */
[----:B------:R-:W-:Y:S01]  /*0840*/  FSEL R19, R19, RZ, P2 ;  /* 0x000000ff13137208 */ /* 0x000fe20001000000 */
[----:B------:R-:W-:Y:S01]  /*0850*/  @P1 FMUL R23, R23, 0.25 ;  /* 0x3e80000017171820 */ /* 0x000fe20000400000 */
[----:B------:R-:W-:Y:S01]  /*0860*/  FSETP.NEU.AND P1, PT, R22, RZ, PT ;  /* 0x000000ff1600720b */ /* 0x000fe20003f2d000 */
[----:B-1----:R-:W-:Y:S02]  /*0870*/  FADD R5, -R4, R5 ;  /* 0x0000000504057221 */ /* 0x002fe40000000100 */
[----:B------:R-:W-:Y:S01]  /*0880*/  @!P3 FMUL R23, R23, 16777216 ;  /* 0x4b8000001717b820 */ /* 0x000fe20000400000 */
[----:B------:R-:W-:Y:S01]  /*0890*/  LOP3.LUT P3, RZ, R13, 0x1f, RZ, 0xc0, !PT ;  /* 0x0000001f0dff7812 */ /* 0x000fe2000786c0ff */
[C---:B------:R-:W-:Y:S01]  /*08a0*/  FMUL R0, R5.reuse, R5 ;  /* 0x0000000505007220 */ /* 0x040fe20000400000 */
[----:B------:R-:W-:Y:S01]  /*08b0*/  FFMA R4, R5, R19, R4 ;  /* 0x0000001305047223 */ /* 0x000fe20000000004 */
[----:B--2---:R-:W-:-:S02]  /*08c0*/  FADD R10, R10, R11 ;  /* 0x0000000b0a0a7221 */ /* 0x004fc40000000000 */
[----:B------:R-:W-:Y:S02]  /*08d0*/  FMUL R0, R21, R0 ;  /* 0x0000000015007220 */ /* 0x000fe40000400000 */
[----:B------:R-:W0:Y:S01]  /*08e0*/  SHFL.BFLY PT, R5, R4, 0x2, 0x1f ;  /* 0x0c401f0004057f89 */ /* 0x000e2200000e0000 */
[----:B---3--:R-:W-:Y:S01]  /*08f0*/  FADD R21, R22, R27 ;  /* 0x0000001b16157221 */ /* 0x008fe20000000000 */
[----:B------:R-:W-:Y:S02]  /*0900*/  FFMA R0, R19, R0, R10 ;  /* 0x0000000013007223 */ /* 0x000fe4000000000a */
[----:B------:R-:W1:Y:S01]  /*0910*/  MUFU.RCP R10, R25 ;  /* 0x00000019000a7308 */ /* 0x000e620000001000 */
[C---:B------:R-:W-:Y:S01]  /*0920*/  FMUL R20, R21.reuse, 0.25 ;  /* 0x3e80000015147820 */ /* 0x040fe20000400000 */
[----:B------:R-:W-:Y:S01]  /*0930*/  FSETP.GEU.AND P2, PT, |R21|, 1.175494350822287508e-38, PT ;  /* 0x008000001500780b */ /* 0x000fe20003f4e200 */
[----:B------:R-:W2:Y:S01]  /*0940*/  SHFL.BFLY PT, R11, R0, 0x2, 0x1f ;  /* 0x0c401f00000b7f89 */ /* 0x000ea200000e0000 */
[----:B-1----:R-:W-:Y:S01]  /*0950*/  FMUL R10, R10, R23 ;  /* 0x000000170a0a7220 */ /* 0x002fe20000400000 */
[----:B0-----:R-:W-:-:S04]  /*0960*/  FADD R5, -R4, R5 ;  /* 0x0000000504057221 */ /* 0x001fc80000000100 */
[----:B------:R-:W-:Y:S02]  /*0970*/  FSEL R10, R10, RZ, P1 ;  /* 0x000000ff0a0a7208 */ /* 0x000fe40000800000 */
[----:B------:R-:W-:-:S03]  /*0980*/  FSETP.GT.AND P1, PT, |R21|, 8.50705917302346158658e+37, PT ;  /* 0x7e8000001500780b */ /* 0x000fc60003f24200 */
[C---:B------:R-:W-:Y:S01]  /*0990*/  FFMA R4, R5.reuse, R10, R4 ;  /* 0x0000000a05047223 */ /* 0x040fe20000000004 */
[----:B------:R-:W-:Y:S01]  /*09a0*/  FMUL R5, R5, R5 ;  /* 0x0000000505057220 */ /* 0x000fe20000400000 */
[----:B------:R-:W-:Y:S01]  /*09b0*/  FSEL R20, R20, R21, P1 ;  /* 0x0000001514147208 */ /* 0x000fe20000800000 */
[----:B--2---:R-:W-:Y:S02]  /*09c0*/  FADD R11, R0, R11 ;  /* 0x0000000b000b7221 */ /* 0x004fe40000000000 */
[----:B------:R-:W-:Y:S01]  /*09d0*/  FMUL R5, R18, R5 ;  /* 0x0000000512057220 */ /* 0x000fe20000400000 */
[----:B------:R-:W0:Y:S01]  /*09e0*/  SHFL.BFLY PT, R19, R4, 0x1, 0x1f ;  /* 0x0c201f0004137f89 */ /* 0x000e2200000e0000 */
[----:B------:R-:W-:Y:S01]  /*09f0*/  @!P2 FMUL R20, R20, 16777216 ;  /* 0x4b8000001414a820 */ /* 0x000fe20000400000 */
[----:B------:R-:W-:Y:S01]  /*0a00*/  SHF.R.U32.HI R18, RZ, 0x3, R13 ;  /* 0x00000003ff127819 */ /* 0x000fe2000001160d */
[----:B------:R-:W-:Y:S01]  /*0a10*/  FFMA R5, R10, R5, R11 ;  /* 0x000000050a057223 */ /* 0x000fe2000000000b */
[----:B------:R-:W-:Y:S01]  /*0a20*/  @P1 FMUL R27, R27, 0.25 ;  /* 0x3e8000001b1b1820 */ /* 0x000fe20000400000 */
[----:B------:R-:W-:-:S02]  /*0a30*/  FSETP.NEU.AND P1, PT, R21, RZ, PT ;  /* 0x000000ff1500720b */ /* 0x000fc40003f2d000 */
[----:B------:R-:W1:Y:S01]  /*0a40*/  MUFU.RCP R20, R20 ;  /* 0x0000001400147308 */ /* 0x000e620000001000 */
[----:B------:R-:W2:Y:S01]  /*0a50*/  SHFL.BFLY PT, R0, R5, 0x1, 0x1f ;  /* 0x0c201f0005007f89 */ /* 0x000ea200000e0000 */
[----:B------:R-:W-:Y:S01]  /*0a60*/  @!P2 FMUL R27, R27, 16777216 ;  /* 0x4b8000001b1ba820 */ /* 0x000fe20000400000 */
[----:B------:R-:W-:-:S03]  /*0a70*/  ISETP.GE.AND P2, PT, R13, 0x20, PT ;  /* 0x000000200d00780c */ /* 0x000fc60003f46270 */
[----:B-1----:R-:W-:Y:S01]  /*0a80*/  FMUL R27, R20, R27 ;  /* 0x0000001b141b7220 */ /* 0x002fe20000400000 */
[----:B0-----:R-:W-:-:S04]  /*0a90*/  FADD R19, -R4, R19 ;  /* 0x0000001304137221 */ /* 0x001fc80000000100 */
[----:B------:R-:W-:Y:S01]  /*0aa0*/  FMUL R11, R19, R19 ;  /* 0x00000013130b7220 */ /* 0x000fe20000400000 */
[----:B------:R-:W-:-:S03]  /*0ab0*/  FSEL R27, R27, RZ, P1 ;  /* 0x000000ff1b1b7208 */ /* 0x000fc60000800000 */
[----:B------:R-:W-:Y:S01]  /*0ac0*/  FMUL R11, R22, R11 ;  /* 0x0000000b160b7220 */ /* 0x000fe20000400000 */
[----:B--2---:R-:W-:Y:S01]  /*0ad0*/  FADD R10, R5, R0 ;  /* 0x00000000050a7221 */ /* 0x004fe20000000000 */
[----:B------:R-:W-:Y:S01]  /*0ae0*/  FFMA R19, R19, R27, R4 ;  /* 0x0000001b13137223 */ /* 0x000fe20000000004 */
[----:B------:R-:W-:Y:S02]  /*0af0*/  LOP3.LUT R0, R18, 0x7c, RZ, 0xc0, !PT ;  /* 0x0000007c12007812 */ /* 0x000fe400078ec0ff */
[----:B------:R-:W-:-:S03]  /*0b00*/  FFMA R27, R27, R11, R10 ;  /* 0x0000000b1b1b7223 */ /* 0x000fc6000000000a */
[----:B------:R-:W-:Y:S04]  /*0b10*/  @!P3 STS [R0+0x100], R21 ;  /* 0x000100150000b388 */ /* 0x000fe80000000800 */
[----:B------:R-:W-:Y:S04]  /*0b20*/  @!P3 STS [R0], R19 ;  /* 0x000000130000b388 */ /* 0x000fe80000000800 */
[----:B------:R0:W-:Y:S04]  /*0b30*/  @!P3 STS [R0+0x80], R27 ;  /* 0x0000801b0000b388 */ /* 0x0001e80000000800 */
[----:B------:R-:W-:Y:S01]  /*0b40*/  BAR.SYNC.DEFER_BLOCKING 0x0 ;  /* 0x0000000000007b1d */ /* 0x000fe20000010000 */
[----:B0-----:R-:W-:-:S04]  /*0b50*/  IMAD.MOV.U32 R27, RZ, RZ, 0x4 ;  /* 0x00000004ff1b7424 */ /* 0x001fc800078e00ff */
[----:B------:R-:W-:Y:S01]  /*0b60*/  IMAD.WIDE.U32 R26, R8, R27, c[0x0][0x168] ;  /* 0x00005a00081a7625 */ /* 0x000fe200078e001b */
[----:B------:R-:W0:Y:S04]  /*0b70*/  @!P2 LDS R7, [R13.X4+0x100] ;  /* 0x000100000d07a984 */ /* 0x000e280000004800 */
[----:B------:R-:W1:Y:S04]  /*0b80*/  @!P2 LDS R6, [R13.X4] ;  /* 0x000000000d06a984 */ /* 0x000e680000004800 */
[----:B------:R-:W-:Y:S04]  /*0b90*/  @!P2 LDS R9, [R13.X4+0x80] ;  /* 0x000080000d09a984 */ /* 0x000fe80000004800 */
[----:B0-----:R-:W0:Y:S04]  /*0ba0*/  SHFL.BFLY PT, R10, R7, 0x10, 0x1f ;  /* 0x0e001f00070a7f89 */ /* 0x001e2800000e0000 */
[----:B-1----:R-:W1:Y:S01]  /*0bb0*/  SHFL.BFLY PT, R5, R6, 0x10, 0x1f ;  /* 0x0e001f0006057f89 */ /* 0x002e6200000e0000 */
[----:B0-----:R-:W-:-:S04]  /*0bc0*/  FADD R11, R7, R10 ;  /* 0x0000000a070b7221 */ /* 0x001fc80000000000 */
[C---:B------:R-:W-:Y:S01]  /*0bd0*/  FMUL R4, R11.reuse, 0.25 ;  /* 0x3e8000000b047820 */ /* 0x040fe20000400000 */
[C---:B------:R-:W-:Y:S01]  /*0be0*/  FSETP.GEU.AND P4, PT, |R11|.reuse, 1.175494350822287508e-38, PT ;  /* 0x008000000b00780b */ /* 0x040fe20003f8e200 */
[----:B------:R-:W0:Y:S01]  /*0bf0*/  SHFL.BFLY PT, R20, R11, 0x8, 0x1f ;  /* 0x0d001f000b147f89 */ /* 0x000e2200000e0000 */
[----:B------:R-:W-:Y:S01]  /*0c00*/  FSETP.GT.AND P1, PT, |R11|, 8.50705917302346158658e+37, PT ;  /* 0x7e8000000b00780b */ /* 0x000fe20003f24200 */
[----:B-1----:R-:W-:-:S03]  /*0c10*/  FADD R5, -R6, R5 ;  /* 0x0000000506057221 */ /* 0x002fc60000000100 */
[----:B------:R-:W-:Y:S02]  /*0c20*/  FSEL R18, R4, R11, P1 ;  /* 0x0000000b04127208 */ /* 0x000fe40000800000 */
[----:B------:R-:W1:Y:S05]  /*0c30*/  SHFL.BFLY PT, R4, R9, 0x10, 0x1f ;  /* 0x0e001f0009047f89 */ /* 0x000e6a00000e0000 */
[----:B------:R-:W-:Y:S02]  /*0c40*/  @!P4 FMUL R18, R18, 16777216 ;  /* 0x4b8000001212c820 */ /* 0x000fe40000400000 */
[----:B------:R-:W-:Y:S02]  /*0c50*/  @P1 FMUL R10, R10, 0.25 ;  /* 0x3e8000000a0a1820 */ /* 0x000fe40000400000 */
[----:B------:R-:W2:Y:S02]  /*0c60*/  MUFU.RCP R19, R18 ;  /* 0x0000001200137308 */ /* 0x000ea40000001000 */
[----:B------:R-:W-:Y:S01]  /*0c70*/  @!P4 FMUL R10, R10, 16777216 ;  /* 0x4b8000000a0ac820 */ /* 0x000fe20000400000 */
[C---:B------:R-:W-:Y:S01]  /*0c80*/  FSETP.NEU.AND P4, PT, R11.reuse, RZ, PT ;  /* 0x000000ff0b00720b */ /* 0x040fe20003f8d000 */
[----:B0-----:R-:W-:-:S05]  /*0c90*/  FADD R21, R11, R20 ;  /* 0x000000140b157221 */ /* 0x001fca0000000000 */
[C---:B------:R-:W-:Y:S01]  /*0ca0*/  FSETP.GEU.AND P5, PT, |R21|.reuse, 1.175494350822287508e-38, PT ;  /* 0x008000001500780b */ /* 0x040fe20003fae200 */
[----:B------:R-:W0:Y:S01]  /*0cb0*/  SHFL.BFLY PT, R22, R21, 0x4, 0x1f ;  /* 0x0c801f0015167f89 */ /* 0x000e2200000e0000 */
[----:B------:R-:W-:Y:S01]  /*0cc0*/  FSETP.GT.AND P1, PT, |R21|, 8.50705917302346158658e+37, PT ;  /* 0x7e8000001500780b */ /* 0x000fe20003f24200 */
[----:B--2---:R-:W-:Y:S01]  /*0cd0*/  FMUL R19, R19, R10 ;  /* 0x0000000a13137220 */ /* 0x004fe20000400000 */
[----:B------:R-:W-:Y:S01]  /*0ce0*/  FMUL R10, R21, 0.25 ;  /* 0x3e800000150a7820 */ /* 0x000fe20000400000 */
[----:B-1----:R-:W-:-:S03]  /*0cf0*/  FADD R4, R9, R4 ;  /* 0x0000000409047221 */ /* 0x002fc60000000000 */
[----:B------:R-:W-:Y:S02]  /*0d00*/  FSEL R19, R19, RZ, P4 ;  /* 0x000000ff13137208 */ /* 0x000fe40002000000 */
[----:B------:R-:W-:Y:S01]  /*0d10*/  FSEL R18, R10, R21, P1 ;  /* 0x000000150a127208 */ /* 0x000fe20000800000 */
[----:B------:R-:W-:Y:S01]  /*0d20*/  FMUL R10, R5, R5 ;  /* 0x00000005050a7220 */ /* 0x000fe20000400000 */
[----:B------:R-:W-:Y:S01]  /*0d30*/  FSETP.NEU.AND P4, PT, R21, RZ, PT ;  /* 0x000000ff1500720b */ /* 0x000fe20003f8d000 */
[----:B------:R-:W-:Y:S02]  /*0d40*/  FFMA R5, R5, R19, R6 ;  /* 0x0000001305057223 */ /* 0x000fe40000000006 */
[----:B------:R-:W-:Y:S01]  /*0d50*/  @!P5 FMUL R18, R18, 16777216 ;  /* 0x4b8000001212d820 */ /* 0x000fe20000400000 */
[----:B------:R-:W-:Y:S01]  /*0d60*/  FMUL R10, R7, R10 ;  /* 0x0000000a070a7220 */ /* 0x000fe20000400000 */
[----:B------:R-:W-:Y:S01]  /*0d70*/  @P1 FMUL R20, R20, 0.25 ;  /* 0x3e80000014141820 */ /* 0x000fe20000400000 */
[----:B------:R-:W1:Y:S01]  /*0d80*/  SHFL.BFLY PT, R6, R5, 0x8, 0x1f ;  /* 0x0d001f0005067f89 */ /* 0x000e6200000e0000 */
[----:B------:R-:W2:Y:S01]  /*0d90*/  MUFU.RCP R9, R18 ;  /* 0x0000001200097308 */ /* 0x000ea20000001000 */
[----:B------:R-:W-:Y:S01]  /*0da0*/  FFMA R4, R19, R10, R4 ;  /* 0x0000000a13047223 */ /* 0x000fe20000000004 */
[----:B------:R-:W-:-:S04]  /*0db0*/  @!P5 FMUL R20, R20, 16777216 ;  /* 0x4b8000001414d820 */ /* 0x000fc80000400000 */
[----:B------:R-:W3:Y:S01]  /*0dc0*/  SHFL.BFLY PT, R7, R4, 0x8, 0x1f ;  /* 0x0d001f0004077f89 */ /* 0x000ee200000e0000 */
[----:B0-----:R-:W-:-:S04]  /*0dd0*/  FADD R19, R21, R22 ;  /* 0x0000001615137221 */ /* 0x001fc80000000000 */
[C---:B------:R-:W-:Y:S01]  /*0de0*/  FMUL R10, R19.reuse, 0.25 ;  /* 0x3e800000130a7820 */ /* 0x040fe20000400000 */
[C---:B------:R-:W-:Y:S02]  /*0df0*/  FSETP.GEU.AND P5, PT, |R19|.reuse, 1.175494350822287508e-38, PT ;  /* 0x008000001300780b */ /* 0x040fe40003fae200 */
[----:B------:R-:W-:Y:S01]  /*0e00*/  FSETP.GT.AND P1, PT, |R19|, 8.50705917302346158658e+37, PT ;  /* 0x7e8000001300780b */ /* 0x000fe20003f24200 */
[----:B--2---:R-:W-:Y:S02]  /*0e10*/  FMUL R9, R9, R20 ;  /* 0x0000001409097220 */ /* 0x004fe40000400000 */
[----:B------:R-:W0:Y:S01]  /*0e20*/  SHFL.BFLY PT, R20, R19, 0x2, 0x1f ;  /* 0x0c401f0013147f89 */ /* 0x000e2200000e0000 */
[----:B------:R-:W-:Y:S02]  /*0e30*/  FSEL R18, R10, R19, P1 ;  /* 0x000000130a127208 */ /* 0x000fe40000800000 */
[----:B------:R-:W-:Y:S01]  /*0e40*/  FSEL R9, R9, RZ, P4 ;  /* 0x000000ff09097208 */ /* 0x000fe20002000000 */
[----:B-1----:R-:W-:Y:S01]  /*0e50*/  FADD R6, -R5, R6 ;  /* 0x0000000605067221 */ /* 0x002fe20000000100 */
[----:B------:R-:W-:-:S03]  /*0e60*/  FSETP.NEU.AND P4, PT, R19, RZ, PT ;  /* 0x000000ff1300720b */ /* 0x000fc60003f8d000 */
[----:B------:R-:W-:Y:S01]  /*0e70*/  @!P5 FMUL R18, R18, 16777216 ;  /* 0x4b8000001212d820 */ /* 0x000fe20000400000 */
[C---:B------:R-:W-:Y:S01]  /*0e80*/  FMUL R10, R6.reuse, R6 ;  /* 0x00000006060a7220 */ /* 0x040fe20000400000 */
[----:B------:R-:W-:Y:S01]  /*0e90*/  FFMA R5, R6, R9, R5 ;  /* 0x0000000906057223 */ /* 0x000fe20000000005 */
[----:B------:R-:W-:Y:S01]  /*0ea0*/  @P1 FMUL R22, R22, 0.25 ;  /* 0x3e80000016161820 */ /* 0x000fe20000400000 */
[----:B---3--:R-:W-:Y:S01]  /*0eb0*/  FADD R4, R4, R7 ;  /* 0x0000000704047221 */ /* 0x008fe20000000000 */
[----:B------:R-:W-:Y:S02]  /*0ec0*/  FMUL R10, R11, R10 ;  /* 0x0000000a0b0a7220 */ /* 0x000fe40000400000 */
[----:B------:R-:W1:Y:S01]  /*0ed0*/  SHFL.BFLY PT, R6, R5, 0x4, 0x1f ;  /* 0x0c801f0005067f89 */ /* 0x000e6200000e0000 */
[----:B------:R-:W-:Y:S01]  /*0ee0*/  @!P5 FMUL R22, R22, 16777216 ;  /* 0x4b8000001616d820 */ /* 0x000fe20000400000 */
[----:B------:R-:W-:Y:S02]  /*0ef0*/  FFMA R4, R9, R10, R4 ;  /* 0x0000000a09047223 */ /* 0x000fe40000000004 */
[----:B------:R-:W2:Y:S03]  /*0f00*/  MUFU.RCP R9, R18 ;  /* 0x0000001200097308 */ /* 0x000ea60000001000 */
[----:B------:R-:W3:Y:S01]  /*0f10*/  SHFL.BFLY PT, R7, R4, 0x4, 0x1f ;  /* 0x0c801f0004077f89 */ /* 0x000ee200000e0000 */
[----:B0-----:R-:W-:-:S04]  /*0f20*/  FADD R11, R19, R20 ;  /* 0x00000014130b7221 */ /* 0x001fc80000000000 */
[C---:B------:R-:W-:Y:S01]  /*0f30*/  FMUL R10, R11.reuse, 0.25 ;  /* 0x3e8000000b0a7820 */ /* 0x040fe20000400000 */
[C---:B------:R-:W-:Y:S02]  /*0f40*/  FSETP.GEU.AND P5, PT, |R11|.reuse, 1.175494350822287508e-38, PT ;  /* 0x008000000b00780b */ /* 0x040fe40003fae200 */
[----:B------:R-:W-:Y:S01]  /*0f50*/  FSETP.GT.AND P1, PT, |R11|, 8.50705917302346158658e+37, PT ;  /* 0x7e8000000b00780b */ /* 0x000fe20003f24200 */
[----:B--2---:R-:W-:-:S03]  /*0f60*/  FMUL R9, R9, R22 ;  /* 0x0000001609097220 */ /* 0x004fc60000400000 */
[----:B------:R-:W-:Y:S01]  /*0f70*/  FSEL R18, R10, R11, P1 ;  /* 0x0000000b0a127208 */ /* 0x000fe20000800000 */
[----:B------:R-:W0:Y:S01]  /*0f80*/  SHFL.BFLY PT, R22, R11, 0x1, 0x1f ;  /* 0x0c201f000b167f89 */ /* 0x000e2200000e0000 */
[----:B-1----:R-:W-:Y:S01]  /*0f90*/  FADD R6, -R5, R6 ;  /* 0x0000000605067221 */ /* 0x002fe20000000100 */
[----:B------:R-:W-:-:S04]  /*0fa0*/  FSEL R9, R9, RZ, P4 ;  /* 0x000000ff09097208 */ /* 0x000fc80002000000 */
[----:B------:R-:W-:Y:S01]  /*0fb0*/  @!P5 FMUL R18, R18, 16777216 ;  /* 0x4b8000001212d820 */ /* 0x000fe20000400000 */
[----:B------:R-:W-:Y:S01]  /*0fc0*/  FMUL R10, R6, R6 ;  /* 0x00000006060a7220 */ /* 0x000fe20000400000 */
[----:B------:R-:W-:Y:S01]  /*0fd0*/  @P1 FMUL R20, R20, 0.25 ;  /* 0x3e80000014141820 */ /* 0x000fe20000400000 */
[----:B------:R-:W-:Y:S01]  /*0fe0*/  FFMA R5, R6, R9, R5 ;  /* 0x0000000906057223 */ /* 0x000fe20000000005 */
[----:B---3--:R-:W-:Y:S01]  /*0ff0*/  FADD R4, R4, R7 ;  /* 0x0000000704047221 */ /* 0x008fe20000000000 */
[----:B------:R-:W-:Y:S01]  /*1000*/  FMUL R10, R21, R10 ;  /* 0x0000000a150a7220 */ /* 0x000fe20000400000 */
[----:B------:R-:W-:Y:S01]  /*1010*/  @!P5 FMUL R20, R20, 16777216 ;  /* 0x4b8000001414d820 */ /* 0x000fe20000400000 */
[----:B------:R-:W-:Y:S01]  /*1020*/  FSETP.NEU.AND P1, PT, R11, RZ, PT ;  /* 0x000000ff0b00720b */ /* 0x000fe20003f2d000 */
[----:B------:R-:W1:Y:S01]  /*1030*/  SHFL.BFLY PT, R6, R5, 0x2, 0x1f ;  /* 0x0c401f0005067f89 */ /* 0x000e6200000e0000 */
[----:B------:R-:W-:Y:S02]  /*1040*/  FFMA R4, R9, R10, R4 ;  /* 0x0000000a09047223 */ /* 0x000fe40000000004 */
[----:B------:R-:W2:Y:S03]  /*1050*/  MUFU.RCP R9, R18 ;  /* 0x0000001200097308 */ /* 0x000ea60000001000 */
[----:B------:R-:W3:Y:S01]  /*1060*/  SHFL.BFLY PT, R7, R4, 0x2, 0x1f ;  /* 0x0c401f0004077f89 */ /* 0x000ee200000e0000 */
[----:B0-----:R-:W-:-:S04]  /*1070*/  FADD R24, R11, R22 ;  /* 0x000000160b187221 */ /* 0x001fc80000000000 */
[C---:B------:R-:W-:Y:S01]  /*1080*/  FMUL R21, R24.reuse, 0.25 ;  /* 0x3e80000018157820 */ /* 0x040fe20000400000 */
[----:B------:R-:W-:Y:S01]  /*1090*/  FSETP.GEU.AND P4, PT, |R24|, 1.175494350822287508e-38, PT ;  /* 0x008000001800780b */ /* 0x000fe20003f8e200 */
[----:B--2---:R-:W-:-:S05]  /*10a0*/  FMUL R9, R9, R20 ;  /* 0x0000001409097220 */ /* 0x004fca0000400000 */
[----:B------:R-:W-:Y:S01]  /*10b0*/  FSEL R9, R9, RZ, P1 ;  /* 0x000000ff09097208 */ /* 0x000fe20000800000 */
[----:B-1----:R-:W-:Y:S01]  /*10c0*/  FADD R6, -R5, R6 ;  /* 0x0000000605067221 */ /* 0x002fe20000000100 */
[----:B------:R-:W-:-:S03]  /*10d0*/  FSETP.GT.AND P1, PT, |R24|, 8.50705917302346158658e+37, PT ;  /* 0x7e8000001800780b */ /* 0x000fc60003f24200 */
[C---:B------:R-:W-:Y:S01]  /*10e0*/  FMUL R10, R6.reuse, R6 ;  /* 0x00000006060a7220 */ /* 0x040fe20000400000 */
[----:B------:R-:W-:Y:S01]  /*10f0*/  FFMA R5, R6, R9, R5 ;  /* 0x0000000906057223 */ /* 0x000fe20000000005 */
[----:B------:R-:W-:Y:S01]  /*1100*/  FSEL R21, R21, R24, P1 ;  /* 0x0000001815157208 */ /* 0x000fe20000800000 */
[----:B---3--:R-:W-:Y:S01]  /*1110*/  FADD R4, R4, R7 ;  /* 0x0000000704047221 */ /* 0x008fe20000000000 */
[----:B------:R-:W-:Y:S02]  /*1120*/  FMUL R10, R19, R10 ;  /* 0x0000000a130a7220 */ /* 0x000fe40000400000 */
[----:B------:R-:W0:Y:S01]  /*1130*/  SHFL.BFLY PT, R6, R5, 0x1, 0x1f ;  /* 0x0c201f0005067f89 */ /* 0x000e2200000e0000 */
[----:B------:R-:W-:Y:S01]  /*1140*/  @!P4 FMUL R21, R21, 16777216 ;  /* 0x4b8000001515c820 */ /* 0x000fe20000400000 */
[----:B------:R-:W-:Y:S01]  /*1150*/  FFMA R4, R9, R10, R4 ;  /* 0x0000000a09047223 */ /* 0x000fe20000000004 */
[----:B------:R-:W-:Y:S01]  /*1160*/  CS2R R18, SRZ ;  /* 0x0000000000127805 */ /* 0x000fe2000001ff00 */
[----:B------:R-:W-:Y:S01]  /*1170*/  @P1 FMUL R22, R22, 0.25 ;  /* 0x3e80000016161820 */ /* 0x000fe20000400000 */
[----:B------:R-:W-:-:S02]  /*1180*/  ISETP.LT.AND P1, PT, R13, 0x20, !P3 ;  /* 0x000000200d00780c */ /* 0x000fc40005f21270 */
[----:B------:R-:W1:Y:S01]  /*1190*/  SHFL.BFLY PT, R7, R4, 0x1, 0x1f ;  /* 0x0c201f0004077f89 */ /* 0x000e6200000e0000 */
[----:B------:R-:W2:Y:S01]  /*11a0*/  MUFU.RCP R21, R21 ;  /* 0x0000001500157308 */ /* 0x000ea20000001000 */
[----:B------:R-:W-:Y:S01]  /*11b0*/  @!P4 FMUL R22, R22, 16777216 ;  /* 0x4b8000001616c820 */ /* 0x000fe20000400000 */
[----:B------:R-:W-:-:S08]  /*11c0*/  FSETP.NEU.AND P4, PT, R24, RZ, PT ;  /* 0x000000ff1800720b */ /* 0x000fd00003f8d000 */
[----:B------:R-:W-:Y:S01]  /*11d0*/  @P1 STS [R13.X4+0x100], R24 ;  /* 0x000100180d001388 */ /* 0x000fe20000004800 */
[----:B0-----:R-:W-:Y:S01]  /*11e0*/  FADD R6, -R5, R6 ;  /* 0x0000000605067221 */ /* 0x001fe20000000100 */
[----:B--2---:R-:W-:Y:S02]  /*11f0*/  FMUL R22, R21, R22 ;  /* 0x0000001615167220 */ /* 0x004fe40000400000 */
[----:B------:R-:W-:Y:S01]  /*1200*/  CS2R R20, SRZ ;  /* 0x0000000000147805 */ /* 0x000fe2000001ff00 */
[----:B------:R-:W-:Y:S02]  /*1210*/  FMUL R10, R6, R6 ;  /* 0x00000006060a7220 */ /* 0x000fe40000400000 */
[----:B------:R-:W-:Y:S01]  /*1220*/  FSEL R22, R22, RZ, P4 ;  /* 0x000000ff16167208 */ /* 0x000fe20002000000 */
[----:B-1----:R-:W-:Y:S01]  /*1230*/  FADD R7, R4, R7 ;  /* 0x0000000704077221 */ /* 0x002fe20000000000 */
[----:B------:R-:W-:Y:S01]  /*1240*/  FMUL R10, R11, R10 ;  /* 0x0000000a0b0a7220 */ /* 0x000fe20000400000 */
[----:B------:R-:W-:-:S02]  /*1250*/  ISETP.GE.U32.AND P4, PT, R8, 0xc00, PT ;  /* 0x00000c000800780c */ /* 0x000fc40003f86070 */
[----:B------:R-:W-:Y:S01]  /*1260*/  FFMA R6, R6, R22, R5 ;  /* 0x0000001606067223 */ /* 0x000fe20000000005 */
[----:B------:R-:W-:Y:S01]  /*1270*/  FFMA R10, R22, R10, R7 ;  /* 0x0000000a160a7223 */ /* 0x000fe20000000007 */
[----:B------:R-:W-:Y:S01]  /*1280*/  CS2R R4, SRZ ;  /* 0x0000000000047805 */ /* 0x000fe2000001ff00 */
[----:B------:R-:W-:Y:S02]  /*1290*/  CS2R R22, SRZ ;  /* 0x0000000000167805 */ /* 0x000fe4000001ff00 */
[----:B------:R0:W-:Y:S04]  /*12a0*/  @P1 STS [R13.X4], R6 ;  /* 0x000000060d001388 */ /* 0x0001e80000004800 */
[----:B------:R1:W-:Y:S04]  /*12b0*/  @P1 STS [R13.X4+0x80], R10 ;  /* 0x0000800a0d001388 */ /* 0x0003e80000004800 */
[----:B------:R-:W-:Y:S01]  /*12c0*/  BAR.SYNC.DEFER_BLOCKING 0x0 ;  /* 0x0000000000007b1d */ /* 0x000fe20000010000 */
[----:B0-----:R-:W-:Y:S01]  /*12d0*/  CS2R R6, SRZ ;  /* 0x0000000000067805 */ /* 0x001fe2000001ff00 */
[----:B------:R-:W-:Y:S01]  /*12e0*/  CS2R R8, SRZ ;  /* 0x0000000000087805 */ /* 0x000fe2000001ff00 */
[----:B-1----:R-:W-:-:S03]  /*12f0*/  CS2R R10, SRZ ;  /* 0x00000000000a7805 */ /* 0x002fc6000001ff00 */
[----:B------:R-:W2:Y:S04]  /*1300*/  @!P4 LDG.E.EL.64 R18, [R28.64+0x1800] ;  /* 0x001800041c12c981 */ /* 0x000ea8000c2e1b00 */
[----:B------:R-:W3:Y:S04]  /*1310*/  @!P4 LDG.E.EL.128 R4, [R26.64+0x3000] ;  /* 0x003000041a04c981 */ /* 0x000ee8000c2e1d00 */
[----:B------:R0:W4:Y:S04]  /*1320*/  @P0 LDG.E.EF.64 R20, [R14.64] ;  /* 0x000000040e140981 */ /* 0x000128000c0e1b00 */
[----:B------:R3:W5:Y:S04]  /*1330*/  @!P4 LDG.E.EL.64 R22, [R28.64] ;  /* 0x000000041c16c981 */ /* 0x000768000c2e1b00 */
[----:B------:R1:W5:Y:S04]  /*1340*/  @!P4 LDG.E.EL.128 R8, [R26.64] ;  /* 0x000000041a08c981 */ /* 0x000368000c2e1d00 */
[----:B------:R-:W0:Y:S04]  /*1350*/  LDS R25, [0x80] ;  /* 0x00008000ff197984 */ /* 0x000e280000000800 */
[----:B------:R-:W1:Y:S01]  /*1360*/  LDS R24, [RZ] ;  /* 0x00000000ff187984 */ /* 0x000e620000000800 */
[----:B------:R-:W-:-:S04]  /*1370*/  IMAD.MOV.U32 R30, RZ, RZ, 0x39aaaaab ;  /* 0x39aaaaabff1e7424 */ /* 0x000fc800078e00ff */
[----:B0-----:R-:W-:-:S06]  /*1380*/  FFMA R14, R25, R30, 9.9999999747524270788e-07 ;  /* 0x358637bd190e7423 */ /* 0x001fcc000000001e */
[----:B------:R-:W0:Y:S01]  /*1390*/  MUFU.RSQ R14, R14 ;  /* 0x0000000e000e7308 */ /* 0x000e220000001400 */
[C---:B--2---:R-:W-:Y:S01]  /*13a0*/  IMAD.U32 R25, R18.reuse, 0x10000, RZ ;  /* 0x0001000012197824 */ /* 0x044fe200078e00ff */
[----:B------:R-:W-:-:S03]  /*13b0*/  PRMT R15, R18, 0x7632, R15 ;  /* 0x00007632120f7816 */ /* 0x000fc6000000000f */
[--C-:B---3--:R-:W-:Y:S01]  /*13c0*/  FADD R28, R25, R4.reuse ;  /* 0x00000004191c7221 */ /* 0x108fe20000000000 */
[C---:B----4-:R-:W-:Y:S01]  /*13d0*/  PRMT R4, R20.reuse, 0x7632, R4 ;  /* 0x0000763214047816 */ /* 0x050fe20000000004 */
[----:B-1----:R-:W-:Y:S02]  /*13e0*/  IMAD.U32 R26, R15, 0x10000, RZ ;  /* 0x000100000f1a7824 */ /* 0x002fe400078e00ff */
[----:B------:R-:W-:Y:S01]  /*13f0*/  IMAD.U32 R15, R20, 0x10000, RZ ;  /* 0x00010000140f7824 */ /* 0x000fe200078e00ff */
[----:B-----5:R-:W-:Y:S01]  /*1400*/  PRMT R18, R22, 0x7632, R18 ;  /* 0x0000763216127816 */ /* 0x020fe20000000012 */
[----:B------:R-:W-:Y:S01]  /*1410*/  IMAD.U32 R25, R4, 0x10000, RZ ;  /* 0x0001000004197824 */ /* 0x000fe200078e00ff */
[----:B------:R-:W-:Y:S01]  /*1420*/  FADD R5, R26, R5 ;  /* 0x000000051a057221 */ /* 0x000fe20000000000 */
[----:B------:R-:W-:Y:S01]  /*1430*/  IMAD.U32 R27, R22, 0x10000, RZ ;  /* 0x00010000161b7824 */ /* 0x000fe200078e00ff */
[----:B------:R-:W-:Y:S01]  /*1440*/  FADD R15, -R24, R15 ;  /* 0x0000000f180f7221 */ /* 0x000fe20000000100 */
[----:B------:R-:W-:Y:S01]  /*1450*/  IMAD.U32 R18, R18, 0x10000, RZ ;  /* 0x0001000012127824 */ /* 0x000fe200078e00ff */
[----:B------:R-:W-:Y:S01]  /*1460*/  FADD R25, -R24, R25 ;  /* 0x0000001918197221 */ /* 0x000fe20000000100 */
[----:B------:R-:W-:Y:S01]  /*1470*/  FADD R8, R27, R8 ;  /* 0x000000081b087221 */ /* 0x000fe20000000000 */
[----:B------:R-:W-:Y:S01]  /*1480*/  FADD R28, R28, 1 ;  /* 0x3f8000001c1c7421 */ /* 0x000fe20000000000 */
[----:B------:R-:W-:Y:S01]  /*1490*/  FADD R18, R18, R9 ;  /* 0x0000000912127221 */ /* 0x000fe20000000000 */
[C---:B0-----:R-:W-:Y:S01]  /*14a0*/  FMUL R15, R14.reuse, R15 ;  /* 0x0000000f0e0f7220 */ /* 0x041fe20000400000 */
[----:B------:R-:W-:Y:S01]  /*14b0*/  FADD R4, R5, 1 ;  /* 0x3f80000005047421 */ /* 0x000fe20000000000 */
[----:B------:R-:W-:-:S02]  /*14c0*/  FMUL R25, R14, R25 ;  /* 0x000000190e197220 */ /* 0x000fc40000400000 */
[----:B------:R-:W-:Y:S02]  /*14d0*/  FFMA R15, R15, R28, R8 ;  /* 0x0000001c0f0f7223 */ /* 0x000fe40000000008 */
[----:B------:R-:W-:Y:S01]  /*14e0*/  FFMA R18, R25, R4, R18 ;  /* 0x0000000419127223 */ /* 0x000fe20000000012 */
[----:B------:R-:W-:Y:S02]  /*14f0*/  IMAD.U32 R27, R19, 0x10000, RZ ;  /* 0x00010000131b7824 */ /* 0x000fe400078e00ff */
[----:B------:R-:W-:Y:S01]  /*1500*/  IMAD.U32 R5, R21, 0x10000, RZ ;  /* 0x0001000015057824 */ /* 0x000fe200078e00ff */
[----:B------:R-:W-:Y:S02]  /*1510*/  FSEL R9, R15, +INF , P0 ;  /* 0x7f8000000f097808 */ /* 0x000fe40000000000 */
[----:B------:R-:W-:Y:S01]  /*1520*/  FSEL R4, R18, +INF , P0 ;  /* 0x7f80000012047808 */ /* 0x000fe20000000000 */
[----:B------:R-:W-:Y:S01]  /*1530*/  IMAD.U32 R25, R23, 0x10000, RZ ;  /* 0x0001000017197824 */ /* 0x000fe200078e00ff */
[----:B------:R-:W-:Y:S01]  /*1540*/  FADD R6, R27, R6 ;  /* 0x000000061b067221 */ /* 0x000fe20000000000 */
[----:B------:R-:W-:Y:S01]  /*1550*/  FADD R5, -R24, R5 ;  /* 0x0000000518057221 */ /* 0x000fe20000000100 */
[----:B------:R-:W-:Y:S01]  /*1560*/  FSETP.GEU.AND P5, PT, R9, R4, PT ;  /* 0x000000040900720b */ /* 0x000fe20003fae000 */
[----:B------:R-:W-:Y:S01]  /*1570*/  FADD R10, R25, R10 ;  /* 0x0000000a190a7221 */ /* 0x000fe20000000000 */
[----:B------:R-:W-:Y:S01]  /*1580*/  FADD R6, R6, 1 ;  /* 0x3f80000006067421 */ /* 0x000fe20000000000 */
[----:B------:R-:W-:Y:S01]  /*1590*/  FMUL R5, R14, R5 ;  /* 0x000000050e057220 */ /* 0x000fe20000400000 */
[----:B------:R-:W-:-:S02]  /*15a0*/  PRMT R21, R21, 0x7632, R21 ;  /* 0x0000763215157816 */ /* 0x000fc40000000015 */
[----:B------:R-:W-:Y:S01]  /*15b0*/  PRMT R19, R19, 0x7632, R19 ;  /* 0x0000763213137816 */ /* 0x000fe20000000013 */
[----:B------:R-:W-:Y:S01]  /*15c0*/  FFMA R25, R5, R6, R10 ;  /* 0x0000000605197223 */ /* 0x000fe2000000000a */
[----:B------:R-:W-:Y:S01]  /*15d0*/  FSETP.NAN.AND P4, PT, R9, R9, PT ;  /* 0x000000090900720b */ /* 0x000fe20003f88000 */
[----:B------:R-:W-:Y:S01]  /*15e0*/  IMAD.U32 R21, R21, 0x10000, RZ ;  /* 0x0001000015157824 */ /* 0x000fe200078e00ff */
[----:B------:R-:W-:Y:S01]  /*15f0*/  PRMT R23, R23, 0x7632, R23 ;  /* 0x0000763217177816 */ /* 0x000fe20000000017 */
[----:B------:R-:W-:Y:S01]  /*1600*/  IMAD.U32 R6, R19, 0x10000, RZ ;  /* 0x0001000013067824 */ /* 0x000fe200078e00ff */
[----:B------:R-:W-:Y:S02]  /*1610*/  FSEL R8, R25, +INF , P0 ;  /* 0x7f80000019087808 */ /* 0x000fe40000000000 */
[----:B------:R-:W-:Y:S01]  /*1620*/  @P5 FSEL R9, R9, R4, P4 ;  /* 0x0000000409095208 */ /* 0x000fe20002000000 */
[----:B------:R-:W-:Y:S01]  /*1630*/  IMAD.U32 R4, R23, 0x10000, RZ ;  /* 0x0001000017047824 */ /* 0x000fe200078e00ff */
[----:B------:R-:W-:Y:S01]  /*1640*/  FADD R21, -R24, R21 ;  /* 0x0000001518157221 */ /* 0x000fe20000000100 */
[----:B------:R-:W-:Y:S01]  /*1650*/  FADD R6, R6, R7 ;  /* 0x0000000706067221 */ /* 0x000fe20000000000 */
[C---:B------:R-:W-:Y:S01]  /*1660*/  FSETP.GEU.AND P5, PT, R9.reuse, R8, PT ;  /* 0x000000080900720b */ /* 0x040fe20003fae000 */
[----:B------:R-:W-:Y:S01]  /*1670*/  FADD R4, R4, R11 ;  /* 0x0000000b04047221 */ /* 0x000fe20000000000 */
[----:B------:R-:W-:Y:S01]  /*1680*/  FMUL R21, R14, R21 ;  /* 0x000000150e157220 */ /* 0x000fe20000400000 */
[----:B------:R-:W-:Y:S01]  /*1690*/  FADD R6, R6, 1 ;  /* 0x3f80000006067421 */ /* 0x000fe20000000000 */
[----:B------:R-:W-:-:S03]  /*16a0*/  FSETP.NAN.AND P4, PT, R9, R9, PT ;  /* 0x000000090900720b */ /* 0x000fc60003f88000 */
[----:B------:R-:W-:-:S05]  /*16b0*/  FFMA R6, R21, R6, R4 ;  /* 0x0000000615067223 */ /* 0x000fca0000000004 */
[----:B------:R-:W-:Y:S02]  /*16c0*/  FSEL R4, R6, +INF , P0 ;  /* 0x7f80000006047808 */ /* 0x000fe40000000000 */
[----:B------:R-:W-:-:S04]  /*16d0*/  @P5 FSEL R9, R9, R8, P4 ;  /* 0x0000000809095208 */ /* 0x000fc80002000000 */
[C---:B------:R-:W-:Y:S02]  /*16e0*/  FSETP.GEU.AND P5, PT, R9.reuse, R4, PT ;  /* 0x000000040900720b */ /* 0x040fe40003fae000 */
[----:B------:R-:W-:-:S11]  /*16f0*/  FSETP.NAN.AND P4, PT, R9, R9, PT ;  /* 0x000000090900720b */ /* 0x000fd60003f88000 */
[----:B------:R-:W-:-:S05]  /*1700*/  @P5 FSEL R9, R9, R4, P4 ;  /* 0x0000000409095208 */ /* 0x000fca0002000000 */
[----:B------:R-:W0:Y:S01]  /*1710*/  SHFL.BFLY PT, R4, R9, 0x10, 0x1f ;  /* 0x0e001f0009047f89 */ /* 0x000e2200000e0000 */
[C---:B------:R-:W-:Y:S02]  /*1720*/  FSETP.NAN.AND P4, PT, R9.reuse, R9, PT ;  /* 0x000000090900720b */ /* 0x040fe40003f88000 */
[----:B0-----:R-:W-:-:S13]  /*1730*/  FSETP.GEU.AND P5, PT, R9, R4, PT ;  /* 0x000000040900720b */ /* 0x001fda0003fae000 */
        /* <DEDUP_REMOVED lines=14> */
[----:B------:R-:W-:Y:S01]  /*1820*/  IMAD.WIDE R4, R2, R12, c[0x0][0x178] ;  /* 0x00005e0002047625 */ /* 0x000fe200078e020c */
[----:B------:R-:W-:Y:S02]  /*1830*/  F2FP.BF16.PACK_AB R10, R18, R15 ;  /* 0x0000000f120a723e */ /* 0x000fe400000010ff */
[----:B------:R-:W-:-:S05]  /*1840*/  F2FP.BF16.PACK_AB R11, R6, R25 ;  /* 0x00000019060b723e */ /* 0x000fca00000010ff */
[----:B------:R-:W-:Y:S01]  /*1850*/  @P0 STG.E.64 [R4.64], R10 ;  /* 0x0000000a04000986 */ /* 0x000fe2000c101b04 */
[----:B------:R-:W-:-:S03]  /*1860*/  FSETP.NAN.AND P4, PT, R9, R9, PT ;  /* 0x000000090900720b */ /* 0x000fc60003f88000 */
[----:B------:R-:W-:Y:S01]  /*1870*/  BAR.SYNC.DEFER_BLOCKING 0x0 ;  /* 0x0000000000007b1d */ /* 0x000fe20000010000 */
[----:B0-----:R-:W-:-:S13]  /*1880*/  FSETP.GEU.AND P5, PT, R9, R8, PT ;  /* 0x000000080900720b */ /* 0x001fda0003fae000 */
[----:B------:R-:W-:-:S05]  /*1890*/  @P5 SEL R9, R9, R8, P4 ;  /* 0x0000000809095207 */ /* 0x000fca0002000000 */
[----:B------:R-:W-:Y:S04]  /*18a0*/  @!P3 STS [R0], R9 ;  /* 0x000000090000b388 */ /* 0x000fe80000000800 */
[----:B------:R-:W-:Y:S01]  /*18b0*/  BAR.SYNC.DEFER_BLOCKING 0x0 ;  /* 0x0000000000007b1d */ /* 0x000fe20000010000 */
[----:B------:R-:W-:Y:S02]  /*18c0*/  FSEL R7, R15, -INF , P0 ;  /* 0xff8000000f077808 */ /* 0x000fe40000000000 */
[----:B------:R-:W-:-:S03]  /*18d0*/  FSEL R18, R18, -INF , P0 ;  /* 0xff80000012127808 */ /* 0x000fc60000000000 */
[----:B------:R-:W0:Y:S01]  /*18e0*/  @!P2 LDS R16, [R13.X4] ;  /* 0x000000000d10a984 */ /* 0x000e220000004800 */
[C---:B------:R-:W-:Y:S02]  /*18f0*/  FSETP.GT.AND P4, PT, R7.reuse, R18, PT ;  /* 0x000000120700720b */ /* 0x040fe40003f84000 */
[----:B------:R-:W-:Y:S02]  /*1900*/  FSETP.NAN.AND P5, PT, R7, R7, PT ;  /* 0x000000070700720b */ /* 0x000fe40003fa8000 */
[----:B------:R-:W-:-:S09]  /*1910*/  FSEL R8, R25, -INF , P0 ;  /* 0xff80000019087808 */ /* 0x000fd20000000000 */
[----:B------:R-:W-:-:S04]  /*1920*/  @!P4 FSEL R7, R7, R18, P5 ;  /* 0x000000120707c208 */ /* 0x000fc80002800000 */
[CC--:B------:R-:W-:Y:S02]  /*1930*/  FSETP.GT.AND P4, PT, R7.reuse, R8.reuse, PT ;  /* 0x000000080700720b */ /* 0x0c0fe40003f84000 */
[C---:B------:R-:W-:Y:S02]  /*1940*/  FSETP.NAN.AND P5, PT, R7.reuse, R7, PT ;  /* 0x000000070700720b */ /* 0x040fe40003fa8000 */
[----:B------:R-:W-:Y:S01]  /*1950*/  FSEL R6, R6, -INF , P0 ;  /* 0xff80000006067808 */ /* 0x000fe20000000000 */
[----:B0-----:R-:W0:Y:S08]  /*1960*/  SHFL.BFLY PT, R9, R16, 0x10, 0x1f ;  /* 0x0e001f0010097f89 */ /* 0x001e3000000e0000 */
[----:B------:R-:W-:-:S04]  /*1970*/  @!P4 FSEL R7, R7, R8, P5 ;  /* 0x000000080707c208 */ /* 0x000fc80002800000 */
[C---:B------:R-:W-:Y:S02]  /*1980*/  FSETP.GT.AND P4, PT, R7.reuse, R6, PT ;  /* 0x000000060700720b */ /* 0x040fe40003f84000 */
[----:B------:R-:W-:-:S11]  /*1990*/  FSETP.NAN.AND P5, PT, R7, R7, PT ;  /* 0x000000070700720b */ /* 0x000fd60003fa8000 */
[----:B------:R-:W-:Y:S02]  /*19a0*/  @!P4 FSEL R7, R7, R6, P5 ;  /* 0x000000060707c208 */ /* 0x000fe40002800000 */
[C---:B------:R-:W-:Y:S02]  /*19b0*/  FSETP.NAN.AND P5, PT, R16.reuse, R16, PT ;  /* 0x000000101000720b */ /* 0x040fe40003fa8000 */
[----:B0-----:R-:W-:-:S04]  /*19c0*/  FSETP.GEU.AND P6, PT, R16, R9, PT ;  /* 0x000000091000720b */ /* 0x001fc80003fce000 */
[C---:B------:R-:W-:Y:S01]  /*19d0*/  FSEL R9, R16.reuse, R9, !P6 ;  /* 0x0000000910097208 */ /* 0x040fe20007000000 */
[----:B------:R-:W0:Y:S03]  /*19e0*/  SHFL.BFLY PT, R8, R7, 0x10, 0x1f ;  /* 0x0e001f0007087f89 */ /* 0x000e2600000e0000 */
[----:B------:R-:W-:-:S05]  /*19f0*/  FSEL R6, R16, R9, P5 ;  /* 0x0000000910067208 */ /* 0x000fca0002800000 */
[----:B------:R-:W1:Y:S01]  /*1a00*/  SHFL.BFLY PT, R9, R6, 0x8, 0x1f ;  /* 0x0d001f0006097f89 */ /* 0x000e6200000e0000 */
[C---:B------:R-:W-:Y:S02]  /*1a10*/  FSETP.NAN.AND P4, PT, R7.reuse, R7, PT ;  /* 0x000000070700720b */ /* 0x040fe40003f88000 */
[----:B0-----:R-:W-:-:S11]  /*1a20*/  FSETP.GT.AND P6, PT, R7, R8, PT ;  /* 0x000000080700720b */ /* 0x001fd60003fc4000 */
[----:B------:R-:W-:Y:S02]  /*1a30*/  @!P4 FSEL R7, R7, R8, P6 ;  /* 0x000000080707c208 */ /* 0x000fe40003000000 */
[CC--:B-1----:R-:W-:Y:S02]  /*1a40*/  FSETP.GEU.AND P6, PT, R6.reuse, R9.reuse, PT ;  /* 0x000000090600720b */ /* 0x0c2fe40003fce000 */
[C---:B------:R-:W-:Y:S01]  /*1a50*/  FSETP.NAN.AND P5, PT, R6.reuse, R6, PT ;  /* 0x000000060600720b */ /* 0x040fe20003fa8000 */
[----:B------:R-:W0:Y:S10]  /*1a60*/  SHFL.BFLY PT, R8, R7, 0x8, 0x1f ;  /* 0x0d001f0007087f89 */ /* 0x000e3400000e0000 */
[----:B------:R-:W-:-:S05]  /*1a70*/  @P6 FSEL R6, R6, R9, P5 ;  /* 0x0000000906066208 */ /* 0x000fca0002800000 */
[----:B------:R-:W1:Y:S01]  /*1a80*/  SHFL.BFLY PT, R9, R6, 0x4, 0x1f ;  /* 0x0c801f0006097f89 */ /* 0x000e6200000e0000 */
[C---:B0-----:R-:W-:Y:S02]  /*1a90*/  FSETP.GT.AND P4, PT, R7.reuse, R8, PT ;  /* 0x000000080700720b */ /* 0x041fe40003f84000 */
[----:B------:R-:W-:Y:S02]  /*1aa0*/  FSETP.NAN.AND P5, PT, R7, R7, PT ;  /* 0x000000070700720b */ /* 0x000fe40003fa8000 */
[----:B-1----:R-:W-:-:S09]  /*1ab0*/  FSETP.GEU.AND P6, PT, R6, R9, PT ;  /* 0x000000090600720b */ /* 0x002fd20003fce000 */
[----:B------:R-:W-:Y:S02]  /*1ac0*/  @!P4 FSEL R7, R7, R8, P5 ;  /* 0x000000080707c208 */ /* 0x000fe40002800000 */
[----:B------:R-:W-:-:S03]  /*1ad0*/  FSETP.NAN.AND P5, PT, R6, R6, PT ;  /* 0x000000060600720b */ /* 0x000fc60003fa8000 */
[----:B------:R-:W0:Y:S01]  /*1ae0*/  SHFL.BFLY PT, R8, R7, 0x4, 0x1f ;  /* 0x0c801f0007087f89 */ /* 0x000e2200000e0000 */
[----:B------:R-:W-:-:S05]  /*1af0*/  @P6 FSEL R6, R6, R9, P5 ;  /* 0x0000000906066208 */ /* 0x000fca0002800000 */
[----:B------:R-:W1:Y:S01]  /*1b00*/  SHFL.BFLY PT, R9, R6, 0x2, 0x1f ;  /* 0x0c401f0006097f89 */ /* 0x000e6200000e0000 */
[C---:B------:R-:W-:Y:S02]  /*1b10*/  FSETP.NAN.AND P5, PT, R7.reuse, R7, PT ;  /* 0x000000070700720b */ /* 0x040fe40003fa8000 */
[----:B0-----:R-:W-:Y:S02]  /*1b20*/  FSETP.GT.AND P4, PT, R7, R8, PT ;  /* 0x000000080700720b */ /* 0x001fe40003f84000 */
[----:B-1----:R-:W-:-:S11]  /*1b30*/  FSETP.GEU.AND P6, PT, R6, R9, PT ;  /* 0x000000090600720b */ /* 0x002fd60003fce000 */
        /* <DEDUP_REMOVED lines=9> */
[----:B------:R-:W-:-:S04]  /*1bd0*/  FSETP.NAN.AND P5, PT, R6, R6, PT ;  /* 0x000000060600720b */ /* 0x000fc80003fa8000 */
[----:B------:R-:W-:-:S05]  /*1be0*/  @P6 SEL R6, R6, R9, P5 ;  /* 0x0000000906066207 */ /* 0x000fca0002800000 */
[----:B------:R-:W-:Y:S04]  /*1bf0*/  @P1 STS [R13.X4], R6 ;  /* 0x000000060d001388 */ /* 0x000fe80000004800 */
[----:B------:R-:W-:Y:S06]  /*1c00*/  BAR.SYNC.DEFER_BLOCKING 0x0 ;  /* 0x0000000000007b1d */ /* 0x000fec0000010000 */
[----:B------:R-:W0:Y:S01]  /*1c10*/  SHFL.BFLY PT, R8, R7, 0x1, 0x1f ;  /* 0x0c201f0007087f89 */ /* 0x000e2200000e0000 */
[----:B------:R-:W-:-:S03]  /*1c20*/  FSETP.NAN.AND P5, PT, R7, R7, PT ;  /* 0x000000070700720b */ /* 0x000fc60003fa8000 */
[----:B------:R-:W-:Y:S04]  /*1c30*/  LDS R24, [RZ] ;  /* 0x00000000ff187984 */ /* 0x000fe80000000800 */
[----:B------:R-:W-:Y:S01]  /*1c40*/  BAR.SYNC.DEFER_BLOCKING 0x0 ;  /* 0x0000000000007b1d */ /* 0x000fe20000010000 */
[----:B0-----:R-:W-:-:S13]  /*1c50*/  FSETP.GT.AND P4, PT, R7, R8, PT ;  /* 0x000000080700720b */ /* 0x001fda0003f84000 */
[----:B------:R-:W-:-:S05]  /*1c60*/  @!P4 SEL R7, R7, R8, P5 ;  /* 0x000000080707c207 */ /* 0x000fca0002800000 */
[----:B------:R-:W-:Y:S04]  /*1c70*/  @!P3 STS [R0], R7 ;  /* 0x000000070000b388 */ /* 0x000fe80000000800 */
[----:B------:R-:W-:Y:S06]  /*1c80*/  BAR.SYNC.DEFER_BLOCKING 0x0 ;  /* 0x0000000000007b1d */ /* 0x000fec0000010000 */
[----:B------:R-:W0:Y:S04]  /*1c90*/  @!P2 LDS R17, [R13.X4] ;  /* 0x000000000d11a984 */ /* 0x000e280000004800 */
[----:B0-----:R-:W0:Y:S01]  /*1ca0*/  SHFL.BFLY PT, R8, R17, 0x10, 0x1f ;  /* 0x0e001f0011087f89 */ /* 0x001e2200000e0000 */
[----:B------:R-:W-:-:S02]  /*1cb0*/  FSETP.NAN.AND P3, PT, R17, R17, PT ;  /* 0x000000111100720b */ /* 0x000fc40003f68000 */
[----:B0-----:R-:W-:-:S04]  /*1cc0*/  FSETP.GT.AND P2, PT, R17, R8, PT ;  /* 0x000000081100720b */ /* 0x001fc80003f44000 */
[----:B------:R-:W-:-:S04]  /*1cd0*/  FSEL R8, R17, R8, P2 ;  /* 0x0000000811087208 */ /* 0x000fc80001000000 */
[----:B------:R-:W-:-:S05]  /*1ce0*/  FSEL R6, R17, R8, P3 ;  /* 0x0000000811067208 */ /* 0x000fca0001800000 */
[----:B------:R-:W0:Y:S01]  /*1cf0*/  SHFL.BFLY PT, R9, R6, 0x8, 0x1f ;  /* 0x0d001f0006097f89 */ /* 0x000e2200000e0000 */
[C---:B------:R-:W-:Y:S02]  /*1d00*/  FSETP.NAN.AND P3, PT, R6.reuse, R6, PT ;  /* 0x000000060600720b */ /* 0x040fe40003f68000 */
[----:B0-----:R-:W-:-:S13]  /*1d10*/  FSETP.GT.AND P2, PT, R6, R9, PT ;  /* 0x000000090600720b */ /* 0x001fda0003f44000 */
[----:B------:R-:W-:-:S05]  /*1d20*/  @!P2 FSEL R6, R6, R9, P3 ;  /* 0x000000090606a208 */ /* 0x000fca0001800000 */
        /* <DEDUP_REMOVED lines=11> */
[----:B------:R-:W-:-:S05]  /*1de0*/  @!P2 SEL R6, R6, R7, P3 ;  /* 0x000000070606a207 */ /* 0x000fca0001800000 */
[----:B------:R-:W-:Y:S04]  /*1df0*/  @P1 STS [R13.X4], R6 ;  /* 0x000000060d001388 */ /* 0x000fe80000004800 */
[----:B------:R-:W-:Y:S06]  /*1e00*/  BAR.SYNC.DEFER_BLOCKING 0x0 ;  /* 0x0000000000007b1d */ /* 0x000fec0000010000 */
[----:B------:R-:W0:Y:S01]  /*1e10*/  LDS R25, [RZ] ;  /* 0x00000000ff197984 */ /* 0x000e220000000800 */
[----:B------:R-:W-:-:S04]  /*1e20*/  LOP3.LUT P1, RZ, R13, 0x3ff, RZ, 0xc0, !PT ;  /* 0x000003ff0dff7812 */ /* 0x000fc8000782c0ff */
[C---:B------:R-:W-:Y:S01]  /*1e30*/  ISETP.LT.AND P1, PT, R3.reuse, 0x1010, !P1 ;  /* 0x000010100300780c */ /* 0x040fe20004f21270 */
[----:B------:R-:W-:-:S04]  /*1e40*/  IMAD.WIDE R8, R3, R12, c[0x0][0x180] ;  /* 0x0000600003087625 */ /* 0x000fc800078e020c */
[----:B------:R-:W-:-:S04]  /*1e50*/  IMAD.WIDE R10, R3, R12, c[0x0][0x188] ;  /* 0x00006200030a7625 */ /* 0x000fc800078e020c */
[----:B------:R-:W-:-:S04]  /*1e60*/  IMAD.WIDE R14, R3, R12, c[0x0][0x190] ;  /* 0x00006400030e7625 */ /* 0x000fc800078e020c */
[----:B------:R-:W-:-:S04]  /*1e70*/  IMAD.WIDE R16, R3, R12, c[0x0][0x198] ;  /* 0x0000660003107625 */ /* 0x000fc800078e020c */
[----:B------:R-:W-:-:S04]  /*1e80*/  IMAD.WIDE R18, R3, R12, c[0x0][0x1a0] ;  /* 0x0000680003127625 */ /* 0x000fc800078e020c */
[----:B------:R-:W-:-:S04]  /*1e90*/  IMAD.WIDE R20, R3, R12, c[0x0][0x1a8] ;  /* 0x00006a0003147625 */ /* 0x000fc800078e020c */
[----:B------:R-:W-:Y:S01]  /*1ea0*/  IMAD.WIDE R22, R3, R12, c[0x0][0x1b0] ;  /* 0x00006c0003167625 */ /* 0x000fe200078e020c */
[----:B0-----:R-:W-:-:S04]  /*1eb0*/  F2FP.BF16.PACK_AB R0, R25, R24 ;  /* 0x000000181900723e */ /* 0x001fc800000010ff */
[C---:B------:R-:W-:Y:S02]  /*1ec0*/  PRMT R7, R0.reuse, 0x7632, R7 ;  /* 0x0000763200077816 */ /* 0x040fe40000000007 */
[C---:B------:R-:W-:Y:S01]  /*1ed0*/  PRMT R13, R0.reuse, 0x7610, R13 ;  /* 0x00007610000d7816 */ /* 0x040fe2000000000d */
[----:B------:R0:W-:Y:S04]  /*1ee0*/  @P1 STG.E.U16 [R8.64], R0 ;  /* 0x0000000008001986 */ /* 0x0001e8000c101504 */
[----:B------:R1:W-:Y:S04]  /*1ef0*/  @P1 STG.E.U16 [R10.64], R7 ;  /* 0x000000070a001986 */ /* 0x0003e8000c101504 */
[----:B------:R2:W-:Y:S01]  /*1f00*/  @P1 STG.E.U16 [R14.64], R13 ;  /* 0x0000000d0e001986 */ /* 0x0005e2000c101504 */
[----:B0-----:R-:W-:-:S02]  /*1f10*/  PRMT R9, R0, 0x7632, R9 ;  /* 0x0000763200097816 */ /* 0x001fc40000000009 */
[C---:B------:R-:W-:Y:S02]  /*1f20*/  PRMT R8, R0.reuse, 0x7632, R8 ;  /* 0x0000763200087816 */ /* 0x040fe40000000008 */
[C---:B-1----:R-:W-:Y:S01]  /*1f30*/  PRMT R11, R0.reuse, 0x7610, R11 ;  /* 0x00007610000b7816 */ /* 0x042fe2000000000b */
[----:B------:R-:W-:Y:S01]  /*1f40*/  CS2R R6, SRZ ;  /* 0x0000000000067805 */ /* 0x000fe2000001ff00 */
[----:B--2---:R-:W-:Y:S01]  /*1f50*/  IMAD.WIDE R12, R3, R12, c[0x0][0x1b8] ;  /* 0x00006e00030c7625 */ /* 0x004fe200078e020c */
[----:B------:R-:W-:Y:S01]  /*1f60*/  PRMT R3, R0, 0x7632, R3 ;  /* 0x0000763200037816 */ /* 0x000fe20000000003 */
[----:B------:R-:W-:Y:S04]  /*1f70*/  @P1 STG.E.U16 [R16.64], R9 ;  /* 0x0000000910001986 */ /* 0x000fe8000c101504 */
[----:B------:R-:W-:Y:S04]  /*1f80*/  @P1 STG.E.U16 [R18.64], R0 ;  /* 0x0000000012001986 */ /* 0x000fe8000c101504 */
[----:B------:R0:W-:Y:S04]  /*1f90*/  @P1 STG.E.U16 [R20.64], R3 ;  /* 0x0000000314001986 */ /* 0x0001e8000c101504 */
[----:B------:R-:W-:Y:S04]  /*1fa0*/  @P1 STG.E.U16 [R22.64], R11 ;  /* 0x0000000b16001986 */ /* 0x000fe8000c101504 */
[----:B------:R1:W-:Y:S04]  /*1fb0*/  @P1 STG.E.U16 [R12.64], R8 ;  /* 0x000000080c001986 */ /* 0x0003e8000c101504 */
[----:B------:R-:W2:Y:S01]  /*1fc0*/  @P0 LDG.E.EF.64 R6, [R4.64] ;  /* 0x0000000404060981 */ /* 0x000ea2000c0e1b00 */
[----:B------:R-:W-:-:S04]  /*1fd0*/  FSETP.GE.AND P1, PT, R24, RZ, PT ;  /* 0x000000ff1800720b */ /* 0x000fc80003f26000 */
[----:B------:R-:W-:-:S05]  /*1fe0*/  FSEL R24, R24, RZ, !P1 ;  /* 0x000000ff18187208 */ /* 0x000fca0004800000 */
[----:B------:R-:W-:Y:S01]  /*1ff0*/  FADD R24, RZ, -R24 ;  /* 0x80000018ff187221 */ /* 0x000fe20000000000 */
[----:B------:R-:W-:-:S04]  /*2000*/  FSETP.GTU.AND P1, PT, R25, RZ, PT ;  /* 0x000000ff1900720b */ /* 0x000fc80003f2c000 */
[----:B------:R-:W-:Y:S02]  /*2010*/  FSETP.NAN.AND P2, PT, R24, R24, PT ;  /* 0x000000181800720b */ /* 0x000fe40003f48000 */
[----:B------:R-:W-:-:S04]  /*2020*/  FSEL R25, R25, RZ, P1 ;  /* 0x000000ff19197208 */ /* 0x000fc80000800000 */
[----:B------:R-:W-:-:S07]  /*2030*/  FSETP.GT.AND P1, PT, R24, R25, PT ;  /* 0x000000191800720b */ /* 0x000fce0003f24000 */
[----:B------:R-:W-:-:S05]  /*2040*/  @!P2 FSEL R24, R24, R25, P1 ;  /* 0x000000191818a208 */ /* 0x000fca0000800000 */
[----:B------:R-:W-:-:S05]  /*2050*/  FMUL R24, R24, 0.0078740157186985015869 ;  /* 0x3c01020418187820 */ /* 0x000fca0000400000 */
[C---:B------:R-:W-:Y:S02]  /*2060*/  FSETP.GT.AND P1, PT, R24.reuse, 9.9999997473787516356e-06, PT ;  /* 0x3727c5ac1800780b */ /* 0x040fe40003f24000 */
[----:B------:R-:W-:-:S11]  /*2070*/  FSETP.NAN.AND P2, PT, R24, R24, PT ;  /* 0x000000181800720b */ /* 0x000fd60003f48000 */
[----:B------:R-:W-:-:S04]  /*2080*/  @!P1 FSEL R24, R24, 9.9999997473787516356e-06, P2 ;  /* 0x3727c5ac18189808 */ /* 0x000fc80001000000 */
[C---:B------:R-:W-:Y:S02]  /*2090*/  FSETP.GT.AND P1, PT, |R24|.reuse, 8.50705917302346158658e+37, PT ;  /* 0x7e8000001800780b */ /* 0x040fe40003f24200 */
[----:B------:R-:W-:-:S11]  /*20a0*/  FSETP.GEU.AND P2, PT, |R24|, 1.175494350822287508e-38, PT ;  /* 0x008000001800780b */ /* 0x000fd60003f4e200 */
[----:B------:R-:W-:-:S04]  /*20b0*/  @P1 FMUL R24, R24, 0.25 ;  /* 0x3e80000018181820 */ /* 0x000fc80000400000 */
[----:B------:R-:W-:Y:S01]  /*20c0*/  @!P2 FMUL R24, R24, 16777216 ;  /* 0x4b8000001818a820 */ /* 0x000fe20000400000 */
[----:B0-----:R-:W-:-:S05]  /*20d0*/  IMAD.MOV.U32 R3, RZ, RZ, 0x3e800000 ;  /* 0x3e800000ff037424 */ /* 0x001fca00078e00ff */
[----:B------:R-:W0:Y:S01]  /*20e0*/  MUFU.RCP R24, R24 ;  /* 0x0000001800187308 */ /* 0x000e220000001000 */
[----:B------:R-:W-:-:S05]  /*20f0*/  FSEL R3, R3, 1, P1 ;  /* 0x3f80000003037808 */ /* 0x000fca0000800000 */
[----:B------:R-:W-:-:S04]  /*2100*/  @!P2 FMUL R3, R3, 16777216 ;  /* 0x4b8000000303a820 */ /* 0x000fc80000400000 */
[----:B0-----:R-:W-:Y:S01]  /*2110*/  FMUL R3, R24, R3 ;  /* 0x0000000318037220 */ /* 0x001fe20000400000 */
[----:B------:R-:W-:Y:S02]  /*2120*/  SHF.R.S32.HI R10, RZ, 0x1f, R2 ;  /* 0x0000001fff0a7819 */ /* 0x000fe40000011402 */
[C---:B--2---:R-:W-:Y:S01]  /*2130*/  PRMT R0, R7.reuse, 0x7632, R0 ;  /* 0x0000763207007816 */ /* 0x044fe20000000000 */
[----:B------:R-:W-:-:S04]  /*2140*/  IMAD.U32 R7, R7, 0x10000, RZ ;  /* 0x0001000007077824 */ /* 0x000fc800078e00ff */
[----:B------:R-:W-:Y:S01]  /*2150*/  IMAD.U32 R0, R0, 0x10000, RZ ;  /* 0x0001000000007824 */ /* 0x000fe200078e00ff */
[----:B------:R-:W-:-:S03]  /*2160*/  FMUL R7, R7, R3 ;  /* 0x0000000307077220 */ /* 0x000fc60000400000 */
[-C--:B------:R-:W-:Y:S01]  /*2170*/  FMUL R4, R0, R3.reuse ;  /* 0x0000000300047220 */ /* 0x080fe20000400000 */
[C---:B------:R-:W-:Y:S01]  /*2180*/  IMAD.U32 R0, R6.reuse, 0x10000, RZ ;  /* 0x0001000006007824 */ /* 0x040fe200078e00ff */
[----:B------:R-:W-:Y:S01]  /*2190*/  PRMT R6, R6, 0x7632, R6 ;  /* 0x0000763206067816 */ /* 0x000fe20000000006 */
[----:B------:R-:W0:Y:S02]  /*21a0*/  FRND R7, R7 ;  /* 0x0000000700077307 */ /* 0x000e240000201000 */
[----:B------:R-:W-:Y:S02]  /*21b0*/  FMUL R0, R0, R3 ;  /* 0x0000000300007220 */ /* 0x000fe40000400000 */
[----:B------:R-:W-:-:S04]  /*21c0*/  IMAD.U32 R6, R6, 0x10000, RZ ;  /* 0x0001000006067824 */ /* 0x000fc800078e00ff */
[----:B------:R-:W2:Y:S01]  /*21d0*/  FRND R4, R4 ;  /* 0x0000000400047307 */ /* 0x000ea20000201000 */
[----:B------:R-:W-:-:S07]  /*21e0*/  FMUL R6, R6, R3 ;  /* 0x0000000306067220 */ /* 0x000fce0000400000 */
[----:B------:R-:W3:Y:S01]  /*21f0*/  FRND R0, R0 ;  /* 0x0000000000007307 */ /* 0x000ee20000201000 */
[----:B0-----:R-:W-:-:S07]  /*2200*/  FSETP.GT.AND P2, PT, R7, -127, PT ;  /* 0xc2fe00000700780b */ /* 0x001fce0003f44000 */
[----:B------:R-:W0:Y:S01]  /*2210*/  FRND R6, R6 ;  /* 0x0000000600067307 */ /* 0x000e220000201000 */
[----:B--2---:R-:W-:Y:S02]  /*2220*/  FSETP.GT.AND P3, PT, R4, -127, PT ;  /* 0xc2fe00000400780b */ /* 0x004fe40003f64000 */
[C---:B------:R-:W-:Y:S02]  /*2230*/  FSETP.NAN.AND P4, PT, R7.reuse, R7, PT ;  /* 0x000000070700720b */ /* 0x040fe40003f88000 */
[----:B---3--:R-:W-:Y:S02]  /*2240*/  FSETP.GT.AND P1, PT, R0, -127, PT ;  /* 0xc2fe00000000780b */ /* 0x008fe40003f24000 */
[----:B------:R-:W-:Y:S02]  /*2250*/  @!P2 FSEL R7, R7, -127, P4 ;  /* 0xc2fe00000707a808 */ /* 0x000fe40002000000 */
[----:B------:R-:W-:Y:S02]  /*2260*/  FSETP.NAN.AND P4, PT, R4, R4, PT ;  /* 0x000000040400720b */ /* 0x000fe40003f88000 */
[----:B0-----:R-:W-:-:S03]  /*2270*/  FSETP.GT.AND P2, PT, R6, -127, PT ;  /* 0xc2fe00000600780b */ /* 0x001fc60003f44000 */
[----:B------:R-:W-:Y:S02]  /*2280*/  @!P3 FSEL R4, R4, -127, P4 ;  /* 0xc2fe00000404b808 */ /* 0x000fe40002000000 */
[----:B------:R-:W-:-:S04]  /*2290*/  FSETP.NAN.AND P3, PT, R0, R0, PT ;  /* 0x000000000000720b */ /* 0x000fc80003f68000 */
[----:B------:R-:W-:Y:S02]  /*22a0*/  @!P1 FSEL R0, R0, -127, P3 ;  /* 0xc2fe000000009808 */ /* 0x000fe40001800000 */
[C---:B------:R-:W-:Y:S01]  /*22b0*/  FSETP.NAN.AND P1, PT, R6.reuse, R6, PT ;  /* 0x000000060600720b */ /* 0x040fe20003f28000 */
[----:B-1----:R-:W0:Y:S03]  /*22c0*/  F2I.S16.TRUNC.NTZ R8, R4 ;  /* 0x0000000400087305 */ /* 0x002e26000020e900 */
[----:B------:R-:W-:Y:S02]  /*22d0*/  @!P2 FSEL R6, R6, -127, P1 ;  /* 0xc2fe00000606a808 */ /* 0x000fe40000800000 */
[----:B------:R-:W-:-:S03]  /*22e0*/  FSETP.GEU.AND P6, PT, R4, 127, PT ;  /* 0x42fe00000400780b */ /* 0x000fc60003fce000 */
[----:B------:R-:W1:Y:S01]  /*22f0*/  F2I.S16.TRUNC.NTZ R9, R7 ;  /* 0x0000000700097305 */ /* 0x000e62000020e900 */
[----:B------:R-:W-:-:S07]  /*2300*/  FSETP.GEU.AND P1, PT, R7, 127, PT ;  /* 0x42fe00000700780b */ /* 0x000fce0003f2e000 */
[----:B------:R-:W2:Y:S01]  /*2310*/  F2I.S16.TRUNC.NTZ R5, R0 ;  /* 0x0000000000057305 */ /* 0x000ea2000020e900 */
[----:B------:R-:W-:-:S07]  /*2320*/  FSETP.GEU.AND P2, PT, R0, 127, PT ;  /* 0x42fe00000000780b */ /* 0x000fce0003f4e000 */
[----:B------:R-:W3:Y:S01]  /*2330*/  F2I.S16.TRUNC.NTZ R3, R6 ;  /* 0x0000000600037305 */ /* 0x000ee2000020e900 */
[----:B------:R-:W-:Y:S02]  /*2340*/  FSETP.GEU.AND P3, PT, R6, 127, PT ;  /* 0x42fe00000600780b */ /* 0x000fe40003f6e000 */
[----:B------:R-:W-:Y:S02]  /*2350*/  FSETP.NAN.AND P5, PT, R4, R4, PT ;  /* 0x000000040400720b */ /* 0x000fe40003fa8000 */
[----:B0-----:R-:W-:Y:S02]  /*2360*/  LOP3.LUT R8, R8, 0xffff, RZ, 0xc0, !PT ;  /* 0x0000ffff08087812 */ /* 0x001fe400078ec0ff */
[----:B------:R-:W-:Y:S02]  /*2370*/  FSETP.NAN.AND P4, PT, R7, R7, PT ;  /* 0x000000070700720b */ /* 0x000fe40003f88000 */
[----:B------:R-:W-:Y:S02]  /*2380*/  @P6 SEL R8, R8, 0x7f, P5 ;  /* 0x0000007f08086807 */ /* 0x000fe40002800000 */
[----:B------:R-:W-:-:S02]  /*2390*/  FSETP.NAN.AND P5, PT, R0, R0, PT ;  /* 0x000000000000720b */ /* 0x000fc40003fa8000 */
[----:B-1----:R-:W-:Y:S02]  /*23a0*/  LOP3.LUT R9, R9, 0xffff, RZ, 0xc0, !PT ;  /* 0x0000ffff09097812 */ /* 0x002fe400078ec0ff */
[----:B------:R-:W-:Y:S02]  /*23b0*/  FSETP.NAN.AND P6, PT, R6, R6, PT ;  /* 0x000000060600720b */ /* 0x000fe40003fc8000 */
[----:B--2---:R-:W-:Y:S02]  /*23c0*/  LOP3.LUT R0, R5, 0xffff, RZ, 0xc0, !PT ;  /* 0x0000ffff05007812 */ /* 0x004fe400078ec0ff */
[----:B---3--:R-:W-:Y:S02]  /*23d0*/  LOP3.LUT R3, R3, 0xffff, RZ, 0xc0, !PT ;  /* 0x0000ffff03037812 */ /* 0x008fe400078ec0ff */
[----:B------:R-:W-:Y:S02]  /*23e0*/  @P1 SEL R9, R9, 0x7f, P4 ;  /* 0x0000007f09091807 */ /* 0x000fe40002000000 */
[----:B------:R-:W-:-:S02]  /*23f0*/  @P2 SEL R0, R0, 0x7f, P5 ;  /* 0x0000007f00002807 */ /* 0x000fc40002800000 */
[----:B------:R-:W-:Y:S02]  /*2400*/  @P3 SEL R3, R3, 0x7f, P6 ;  /* 0x0000007f03033807 */ /* 0x000fe40003000000 */
[----:B------:R-:W-:Y:S02]  /*2410*/  PRMT R9, R9, 0x3340, R8 ;  /* 0x0000334009097816 */ /* 0x000fe40000000008 */
[----:B------:R-:W-:Y:S02]  /*2420*/  IADD3 R4, P1, R2, c[0x0][0x1c0], RZ ;  /* 0x0000700002047a10 */ /* 0x000fe40007f3e0ff */
[----:B------:R-:W-:Y:S02]  /*2430*/  PRMT R0, R0, 0x3340, R3 ;  /* 0x0000334000007816 */ /* 0x000fe40000000003 */
[C---:B------:R-:W-:Y:S02]  /*2440*/  IADD3 R6, P2, R2.reuse, c[0x0][0x1c8], RZ ;  /* 0x0000720002067a10 */ /* 0x040fe40007f5e0ff */
[----:B------:R-:W-:-:S02]  /*2450*/  IADD3 R8, P3, R2, c[0x0][0x1d0], RZ ;  /* 0x0000740002087a10 */ /* 0x000fc40007f7e0ff */
[----:B------:R-:W-:Y:S02]  /*2460*/  IADD3.X R5, R10, c[0x0][0x1c4], RZ, P1, !PT ;  /* 0x000071000a057a10 */ /* 0x000fe40000ffe4ff */
[----:B------:R-:W-:Y:S02]  /*2470*/  PRMT R11, R0, 0x5410, R9 ;  /* 0x00005410000b7816 */ /* 0x000fe40000000009 */
[C---:B------:R-:W-:Y:S02]  /*2480*/  IADD3.X R7, R10.reuse, c[0x0][0x1cc], RZ, P2, !PT ;  /* 0x000073000a077a10 */ /* 0x040fe400017fe4ff */
[----:B------:R-:W-:Y:S01]  /*2490*/  IADD3.X R9, R10, c[0x0][0x1d4], RZ, P3, !PT ;  /* 0x000075000a097a10 */ /* 0x000fe20001ffe4ff */
[----:B------:R0:W-:Y:S01]  /*24a0*/  @P0 STG.E [R4.64], R11 ;  /* 0x0000000b04000986 */ /* 0x0001e2000c101904 */
[----:B------:R-:W-:-:S03]  /*24b0*/  IADD3 R2, P1, R2, c[0x0][0x1d8], RZ ;  /* 0x0000760002027a10 */ /* 0x000fc60007f3e0ff */
[----:B------:R0:W-:Y:S01]  /*24c0*/  @P0 STG.E [R6.64], R11 ;  /* 0x0000000b06000986 */ /* 0x0001e2000c101904 */
[----:B------:R-:W-:-:S03]  /*24d0*/  IADD3.X R3, R10, c[0x0][0x1dc], RZ, P1, !PT ;  /* 0x000077000a037a10 */ /* 0x000fc60000ffe4ff */
[----:B------:R0:W-:Y:S01]  /*24e0*/  @P0 STG.E [R8.64], R11 ;  /* 0x0000000b08000986 */ /* 0x0001e2000c101904 */
[----:B------:R-:W-:Y:S05]  /*24f0*/  @!P0 EXIT ;  /* 0x000000000000894d */ /* 0x000fea0003800000 */
[----:B------:R-:W-:Y:S01]  /*2500*/  STG.E [R2.64], R11 ;  /* 0x0000000b02007986 */ /* 0x000fe2000c101904 */
[----:B------:R-:W-:Y:S05]  /*2510*/  EXIT ;  /* 0x000000000000794d */ /* 0x000fea0003800000 */
.L_x_0:
[----:B------:R-:W-:-:S00]  /*2520*/  BRA `(.L_x_0) ;  /* 0xfffffff000007947 */ /* 0x000fc0000383ffff */
[----:B------:R-:W-:-:S00]  /*2530*/  NOP ;  /* 0x0000000000007918 */ /* 0x000fc00000000000 */
        /* <DEDUP_REMOVED lines=12> */
.L_x_1:


//--------------------- .nv.global.init           --------------------------
	.section	.nv.global.init,"aw",@progbits
.nv.global.init:
	.type		_$_str,@object
	.size		_$_str,(.L_0 - _$_str)
_$_str:
        /*0000*/ 	.byte	0x5f, 0x5f, 0x43, 0x55, 0x44, 0x41, 0x5f, 0x46, 0x54, 0x5a, 0x00
.L_0:


//--------------------- .nv.shared.triton_red_fused__to_copy_add_amax_amin_clamp_mul_native_layer_norm_reciprocal_1 --------------------------
	.section	.nv.shared.triton_red_fused__to_copy_add_amax_amin_clamp_mul_native_layer_norm_reciprocal_1,"aw",@nobits
	.sectionflags	@""
	.align	16
